// auto-generated by cutlass_sweep.gemm — config: {"arch": "sm_90", "cluster_m": 2, "cluster_n": 1, "dtype": "e4m3", "stages": 5, "tile_k": 32, "tile_m": 128, "tile_n": 256}
#include "cutlass/cutlass.h"
#include "cutlass/gemm/collective/collective_builder.hpp"
#include "cutlass/gemm/device/gemm_universal_adapter.h"
#include "cutlass/gemm/kernel/gemm_universal.hpp"
#include "cutlass/epilogue/collective/collective_builder.hpp"

using ElemA = cutlass::float_e4m3_t;
using ElemB = cutlass::float_e4m3_t;
using ElemCD = cutlass::float_e4m3_t;
using Acc  = float;
using TileShape    = cute::Shape<cute::_128, cute::_256, cute::_32>;
using ClusterShape = cute::Shape<cute::_2, cute::_1, cute::_1>;

using CollectiveEpilogue = typename cutlass::epilogue::collective::CollectiveBuilder<
    cutlass::arch::Sm90, cutlass::arch::OpClassTensorOp,
    TileShape, ClusterShape,
    cutlass::epilogue::collective::EpilogueTileAuto,
    Acc, Acc,
    ElemCD, cutlass::layout::RowMajor, 128 / cutlass::sizeof_bits<ElemCD>::value,
    ElemCD, cutlass::layout::RowMajor, 128 / cutlass::sizeof_bits<ElemCD>::value,
    cutlass::epilogue::collective::EpilogueScheduleAuto
  >::CollectiveOp;

using CollectiveMainloop = typename cutlass::gemm::collective::CollectiveBuilder<
    cutlass::arch::Sm90, cutlass::arch::OpClassTensorOp,
    ElemA, cutlass::layout::RowMajor, 128 / cutlass::sizeof_bits<ElemA>::value,
    ElemB, cutlass::layout::ColumnMajor, 128 / cutlass::sizeof_bits<ElemB>::value,
    Acc,
    TileShape, ClusterShape,
    cutlass::gemm::collective::StageCount<5>,
    cutlass::gemm::collective::KernelScheduleAuto
  >::CollectiveOp;

using GemmKernel = cutlass::gemm::kernel::GemmUniversal<
    cute::Shape<int,int,int,int>,
    CollectiveMainloop,
    CollectiveEpilogue
>;
using Gemm = cutlass::gemm::device::GemmUniversalAdapter<GemmKernel>;

// Force the device kernel symbol into the cubin without needing a host main.
auto* _anchor = &cutlass::device_kernel<GemmKernel>;


// ===== COMPILED SASS (sm_90a) =====

	.target	sm_90a

	.elftype	@"ET_EXEC"


//--------------------- .note.nv.tkinfo           --------------------------
	.section	.note.nv.tkinfo,"",@"SHT_NOTE"
	.sectionflags	@"SHF_NOTE_NV_TKINFO"
	.tkinfo
        /*0018*/ 	.word	0x00000002
        /*0030*/ 	.string	""
        /*0030*/ 	.string	"ptxas"
        /*0030*/ 	.string	"Cuda compilation tools, release 13.0, V13.0.88"
        /*0030*/ 	.string	"Build cuda_13.0.r13.0/compiler.36424714_0"
        /*0030*/ 	.string	"-arch sm_90a -m 64 "



//--------------------- .note.nv.cuinfo           --------------------------
	.section	.note.nv.cuinfo,"",@"SHT_NOTE"
	.sectionflags	@"SHF_NOTE_NV_CUINFO"
        /*0018*/ 	.short	0x0002
        /*001a*/ 	.short	0x005a
        /*001c*/ 	.short	0x0082
	.zero		2


//--------------------- .nv.info                  --------------------------
	.section	.nv.info,"",@"SHT_CUDA_INFO"
	.align	4


	//----- nvinfo : EIATTR_REGCOUNT
	.align		4
        /*0000*/ 	.byte	0x04, 0x2f
        /*0002*/ 	.short	(.L_12 - .L_11)
	.align		4
.L_11:
        /*0004*/ 	.word	index@(_ZN7cutlass13device_kernelINS_4gemm6kernel13GemmUniversalIN4cute5tupleIJiiiiEEENS1_10collective13CollectiveMmaINS1_37MainloopSm90TmaGmmaWarpSpecializedFP8ILi5ENS5_IJNS4_1CILi2EEENSA_ILi1EEESC_EEENS1_35KernelTmaWarpSpecializedCooperativeEEENS5_IJNSA_ILi128EEENSA_ILi256EEENSA_ILi32EEEEEENS_12float_e4m3_tENS5_IJlSC_lEEESK_SL_NS4_8TiledMMAINS4_8MMA_AtomIJNS4_4SM904GMMA31MMA_64x256x32_F32E4M3E4M3_SS_TNILNSP_7ScaleInE1ELSR_1EEEEEENS4_6LayoutISD_NS5_IJSC_NSA_ILi0EEESV_EEEEENS5_IJNS4_10UnderscoreESY_SY_EEEEENS4_13SM90_TMA_LOADENS4_14ComposedLayoutINS4_7SwizzleILi1ELi4ELi3EEENS4_18smem_ptr_flag_bitsILi8EEENSU_INS5_IJNSA_ILi8EEESI_EEENS5_IJSI_SC_EEEEEEEvNS4_8identityENS4_23SM90_TMA_LOAD_MULTICASTES1B_vS1C_EENS_8epilogue10collective6detail29Sm90TmaWarpSpecializedAdapterINS1G_15DefaultEpilogueISK_SL_SL_NS1F_6thread17LinearCombinationISK_Li1EffLNS1K_9ScaleType4KindE0ELNS_15FloatRoundStyleE2ESK_EENS1_15EpilogueDefaultEEEEEvvEEEEvNT_6ParamsE)
        /*0008*/ 	.word	0x000000a8


	//----- nvinfo : EIATTR_FRAME_SIZE
	.align		4
.L_12:
        /*000c*/ 	.byte	0x04, 0x11
        /*000e*/ 	.short	(.L_14 - .L_13)
	.align		4
.L_13:
        /*0010*/ 	.word	index@(_ZN7cutlass13device_kernelINS_4gemm6kernel13GemmUniversalIN4cute5tupleIJiiiiEEENS1_10collective13CollectiveMmaINS1_37MainloopSm90TmaGmmaWarpSpecializedFP8ILi5ENS5_IJNS4_1CILi2EEENSA_ILi1EEESC_EEENS1_35KernelTmaWarpSpecializedCooperativeEEENS5_IJNSA_ILi128EEENSA_ILi256EEENSA_ILi32EEEEEENS_12float_e4m3_tENS5_IJlSC_lEEESK_SL_NS4_8TiledMMAINS4_8MMA_AtomIJNS4_4SM904GMMA31MMA_64x256x32_F32E4M3E4M3_SS_TNILNSP_7ScaleInE1ELSR_1EEEEEENS4_6LayoutISD_NS5_IJSC_NSA_ILi0EEESV_EEEEENS5_IJNS4_10UnderscoreESY_SY_EEEEENS4_13SM90_TMA_LOADENS4_14ComposedLayoutINS4_7SwizzleILi1ELi4ELi3EEENS4_18smem_ptr_flag_bitsILi8EEENSU_INS5_IJNSA_ILi8EEESI_EEENS5_IJSI_SC_EEEEEEEvNS4_8identityENS4_23SM90_TMA_LOAD_MULTICASTES1B_vS1C_EENS_8epilogue10collective6detail29Sm90TmaWarpSpecializedAdapterINS1G_15DefaultEpilogueISK_SL_SL_NS1F_6thread17LinearCombinationISK_Li1EffLNS1K_9ScaleType4KindE0ELNS_15FloatRoundStyleE2ESK_EENS1_15EpilogueDefaultEEEEEvvEEEEvNT_6ParamsE)
        /*0014*/ 	.word	0x00000108


	//----- nvinfo : EIATTR_MIN_STACK_SIZE
	.align		4
.L_14:
        /*0018*/ 	.byte	0x04, 0x12
        /*001a*/ 	.short	(.L_16 - .L_15)
	.align		4
.L_15:
        /*001c*/ 	.word	index@(_ZN7cutlass13device_kernelINS_4gemm6kernel13GemmUniversalIN4cute5tupleIJiiiiEEENS1_10collective13CollectiveMmaINS1_37MainloopSm90TmaGmmaWarpSpecializedFP8ILi5ENS5_IJNS4_1CILi2EEENSA_ILi1EEESC_EEENS1_35KernelTmaWarpSpecializedCooperativeEEENS5_IJNSA_ILi128EEENSA_ILi256EEENSA_ILi32EEEEEENS_12float_e4m3_tENS5_IJlSC_lEEESK_SL_NS4_8TiledMMAINS4_8MMA_AtomIJNS4_4SM904GMMA31MMA_64x256x32_F32E4M3E4M3_SS_TNILNSP_7ScaleInE1ELSR_1EEEEEENS4_6LayoutISD_NS5_IJSC_NSA_ILi0EEESV_EEEEENS5_IJNS4_10UnderscoreESY_SY_EEEEENS4_13SM90_TMA_LOADENS4_14ComposedLayoutINS4_7SwizzleILi1ELi4ELi3EEENS4_18smem_ptr_flag_bitsILi8EEENSU_INS5_IJNSA_ILi8EEESI_EEENS5_IJSI_SC_EEEEEEEvNS4_8identityENS4_23SM90_TMA_LOAD_MULTICASTES1B_vS1C_EENS_8epilogue10collective6detail29Sm90TmaWarpSpecializedAdapterINS1G_15DefaultEpilogueISK_SL_SL_NS1F_6thread17LinearCombinationISK_Li1EffLNS1K_9ScaleType4KindE0ELNS_15FloatRoundStyleE2ESK_EENS1_15EpilogueDefaultEEEEEvvEEEEvNT_6ParamsE)
        /*0020*/ 	.word	0x00000108
.L_16:


//--------------------- .nv.compat                --------------------------
	.section	.nv.compat,"",@"SHT_CUDA_COMPAT_INFO"
	.align	4
        /*0000*/ 	.byte	0x02, 0x09, 0x01, 0x00, 0x02, 0x02, 0x04, 0x00, 0x02, 0x05, 0x05, 0x00, 0x03, 0x07, 0x01, 0x01
        /*0010*/ 	.byte	0x02, 0x03, 0x01, 0x00, 0x02, 0x06, 0x01, 0x00, 0x04, 0x0b, 0x08, 0x00, 0x00, 0x00, 0x00, 0x00
        /*0020*/ 	.byte	0x00, 0x00, 0x00, 0x00


//--------------------- .nv.info._ZN7cutlass13device_kernelINS_4gemm6kernel13GemmUniversalIN4cute5tupleIJiiiiEEENS1_10collective13CollectiveMmaINS1_37MainloopSm90TmaGmmaWarpSpecializedFP8ILi5ENS5_IJNS4_1CILi2EEENSA_ILi1EEESC_EEENS1_35KernelTmaWarpSpecializedCooperativeEEENS5_IJNSA_ILi128EEENSA_ILi256EEENSA_ILi32EEEEEENS_12float_e4m3_tENS5_IJlSC_lEEESK_SL_NS4_8TiledMMAINS4_8MMA_AtomIJNS4_4SM904GMMA31MMA_64x256x32_F32E4M3E4M3_SS_TNILNSP_7ScaleInE1ELSR_1EEEEEENS4_6LayoutISD_NS5_IJSC_NSA_ILi0EEESV_EEEEENS5_IJNS4_10UnderscoreESY_SY_EEEEENS4_13SM90_TMA_LOADENS4_14ComposedLayoutINS4_7SwizzleILi1ELi4ELi3EEENS4_18smem_ptr_flag_bitsILi8EEENSU_INS5_IJNSA_ILi8EEESI_EEENS5_IJSI_SC_EEEEEEEvNS4_8identityENS4_23SM90_TMA_LOAD_MULTICASTES1B_vS1C_EENS_8epilogue10collective6detail29Sm90TmaWarpSpecializedAdapterINS1G_15DefaultEpilogueISK_SL_SL_NS1F_6thread17LinearCombinationISK_Li1EffLNS1K_9ScaleType4KindE0ELNS_15FloatRoundStyleE2ESK_EENS1_15EpilogueDefaultEEEEEvvEEEEvNT_6ParamsE --------------------------
	.section	.nv.info._ZN7cutlass13device_kernelINS_4gemm6kernel13GemmUniversalIN4cute5tupleIJiiiiEEENS1_10collective13CollectiveMmaINS1_37MainloopSm90TmaGmmaWarpSpecializedFP8ILi5ENS5_IJNS4_1CILi2EEENSA_ILi1EEESC_EEENS1_35KernelTmaWarpSpecializedCooperativeEEENS5_IJNSA_ILi128EEENSA_ILi256EEENSA_ILi32EEEEEENS_12float_e4m3_tENS5_IJlSC_lEEESK_SL_NS4_8TiledMMAINS4_8MMA_AtomIJNS4_4SM904GMMA31MMA_64x256x32_F32E4M3E4M3_SS_TNILNSP_7ScaleInE1ELSR_1EEEEEENS4_6LayoutISD_NS5_IJSC_NSA_ILi0EEESV_EEEEENS5_IJNS4_10UnderscoreESY_SY_EEEEENS4_13SM90_TMA_LOADENS4_14ComposedLayoutINS4_7SwizzleILi1ELi4ELi3EEENS4_18smem_ptr_flag_bitsILi8EEENSU_INS5_IJNSA_ILi8EEESI_EEENS5_IJSI_SC_EEEEEEEvNS4_8identityENS4_23SM90_TMA_LOAD_MULTICASTES1B_vS1C_EENS_8epilogue10collective6detail29Sm90TmaWarpSpecializedAdapterINS1G_15DefaultEpilogueISK_SL_SL_NS1F_6thread17LinearCombinationISK_Li1EffLNS1K_9ScaleType4KindE0ELNS_15FloatRoundStyleE2ESK_EENS1_15EpilogueDefaultEEEEEvvEEEEvNT_6ParamsE,"",@"SHT_CUDA_INFO"
	.sectionflags	@""
	.align	4


	//----- nvinfo : EIATTR_CUDA_API_VERSION
	.align		4
        /*0000*/ 	.byte	0x04, 0x37
        /*0002*/ 	.short	(.L_18 - .L_17)
.L_17:
        /*0004*/ 	.word	0x00000082


	//----- nvinfo : EIATTR_KPARAM_INFO
	.align		4
.L_18:
        /*0008*/ 	.byte	0x04, 0x17
        /*000a*/ 	.short	(.L_20 - .L_19)
.L_19:
        /*000c*/ 	.word	0x00000000
        /*0010*/ 	.short	0x0000
        /*0012*/ 	.short	0x0070
        /*0014*/ 	.byte	0x00, 0xf0, 0x01, 0x10


	//----- nvinfo : EIATTR_SPARSE_MMA_MASK
	.align		4
.L_20:
        /*0018*/ 	.byte	0x03, 0x50
        /*001a*/ 	.short	0x0000


	//----- nvinfo : EIATTR_MAXREG_COUNT
	.align		4
        /*001c*/ 	.byte	0x03, 0x1b
        /*001e*/ 	.short	0x00a8


	//----- nvinfo : EIATTR_NUM_BARRIERS
	.align		4
        /*0020*/ 	.byte	0x02, 0x4c
        /*0022*/ 	.byte	0x01
	.zero		1


	//----- nvinfo : EIATTR_ANNOTATIONS
	.align		4
        /*0024*/ 	.byte	0x04, 0x55
        /*0026*/ 	.short	(.L_22 - .L_21)


	//   ....[0]....
.L_21:
        /*0028*/ 	.word	0x00000001
        /*002c*/ 	.byte	0x30, 0x07, 0x00, 0x00, 0x01, 0x00, 0x00, 0x00, 0x20, 0x08, 0x00, 0x00, 0x01, 0x00, 0x00, 0x00
        /* <DEDUP_REMOVED lines=198> */
        /*0c9c*/ 	.byte	0x60, 0x03, 0x01, 0x00


	//----- nvinfo : EIATTR_MERCURY_ISA_VERSION
	.align		4
.L_22:
        /*0ca0*/ 	.byte	0x03, 0x5f
        /*0ca2*/ 	.short	0x0101


	//----- nvinfo : EIATTR_INT_WARP_WIDE_INSTR_OFFSETS
	.align		4
        /*0ca4*/ 	.byte	0x04, 0x31
        /*0ca6*/ 	.short	(.L_24 - .L_23)


	//   ....[0]....
.L_23:
        /*0ca8*/ 	.word	0x00000570


	//   ....[1]....
        /*0cac*/ 	.word	0x00000590


	//   ....[2]....
        /*0cb0*/ 	.word	0x00000700


	//----- nvinfo : EIATTR_COOP_GROUP_MASK_REGIDS
	.align		4
.L_24:
        /*0cb4*/ 	.byte	0x04, 0x29
        /*0cb6*/ 	.short	(.L_26 - .L_25)


	//   ....[0]....
.L_25:
        /*0cb8*/ 	.word	0xffffffff


	//   ....[1]....
        /*0cbc*/ 	.word	0xffffffff


	//   ....[2]....
        /*0cc0*/ 	.word	0xffffffff


	//   ....[3]....
        /*0cc4*/ 	.word	0xffffffff


	//   ....[4]....
        /*0cc8*/ 	.word	0xffffffff


	//   ....[5]....
        /*0ccc*/ 	.word	0xffffffff


	//----- nvinfo : EIATTR_COOP_GROUP_INSTR_OFFSETS
	.align		4
.L_26:
        /*0cd0*/ 	.byte	0x04, 0x28
        /*0cd2*/ 	.short	(.L_28 - .L_27)


	//   ....[0]....
.L_27:
        /*0cd4*/ 	.word	0x00000070


	//   ....[1]....
        /*0cd8*/ 	.word	0x00000080


	//   ....[2]....
        /*0cdc*/ 	.word	0x000001a0


	//   ....[3]....
        /*0ce0*/ 	.word	0x000003e0


	//   ....[4]....
        /*0ce4*/ 	.word	0x00000860


	//   ....[5]....
        /*0ce8*/ 	.word	0x000015e0


	//----- nvinfo : EIATTR_REG_RECONFIG
	.align		4
.L_28:
        /*0cec*/ 	.byte	0x01, 0x54
	.zero		2


	//----- nvinfo : EIATTR_MBARRIER_INSTR_OFFSETS
	.align		4
        /*0cf0*/ 	.byte	0x04, 0x39
        /*0cf2*/ 	.short	(.L_30 - .L_29)


	//   ....[0]....
.L_29:
        /*0cf4*/ 	.word	0x00000320
        /*0cf8*/ 	.word	0x000000ff
        /*0cfc*/ 	.word	0x00000000
        /*0d00*/ 	.short	0x0100
        /*0d02*/ 	.byte	0x09
	.zero		1


	//   ....[1]....
        /*0d04*/ 	.word	0x00000330
        /*0d08*/ 	.word	0x000000ff
        /*0d0c*/ 	.word	0x00000028
        /*0d10*/ 	.short	0x0100
        /*0d12*/ 	.byte	0x09
	.zero		1


	//   ....[2]....
        /*0d14*/ 	.word	0x00000340
        /*0d18*/ 	.word	0x000000ff
        /*0d1c*/ 	.word	0x00000008
        /*0d20*/ 	.short	0x0100
        /*0d22*/ 	.byte	0x09
	.zero		1


	//   ....[3]....
        /*0d24*/ 	.word	0x00000350
        /*0d28*/ 	.word	0x000000ff
        /*0d2c*/ 	.word	0x00000030
        /*0d30*/ 	.short	0x0100
        /*0d32*/ 	.byte	0x09
	.zero		1


	//   ....[4]....
        /*0d34*/ 	.word	0x00000360
        /*0d38*/ 	.word	0x000000ff
        /*0d3c*/ 	.word	0x00000010
        /*0d40*/ 	.short	0x0100
        /*0d42*/ 	.byte	0x09
	.zero		1


	//   ....[5]....
        /*0d44*/ 	.word	0x00000370
        /*0d48*/ 	.word	0x000000ff
        /*0d4c*/ 	.word	0x00000038
        /*0d50*/ 	.short	0x0100
        /*0d52*/ 	.byte	0x09
	.zero		1


	//   ....[6]....
        /*0d54*/ 	.word	0x00000380
        /*0d58*/ 	.word	0x000000ff
        /*0d5c*/ 	.word	0x00000018
        /*0d60*/ 	.short	0x0100
        /*0d62*/ 	.byte	0x09
	.zero		1


	//   ....[7]....
        /*0d64*/ 	.word	0x00000390
        /*0d68*/ 	.word	0x000000ff
        /*0d6c*/ 	.word	0x00000040
        /*0d70*/ 	.short	0x0100
        /*0d72*/ 	.byte	0x09
	.zero		1


	//   ....[8]....
        /*0d74*/ 	.word	0x000003a0
        /*0d78*/ 	.word	0x000000ff
        /*0d7c*/ 	.word	0x00000020
        /*0d80*/ 	.short	0x0100
        /*0d82*/ 	.byte	0x09
	.zero		1


	//   ....[9]....
        /*0d84*/ 	.word	0x000003b0
        /*0d88*/ 	.word	0x000000ff
        /*0d8c*/ 	.word	0x00000048
        /*0d90*/ 	.short	0x0100
        /*0d92*/ 	.byte	0x09
	.zero		1


	//   ....[10]....
        /*0d94*/ 	.word	0x00000790
        /*0d98*/ 	.word	0x000000ff
        /*0d9c*/ 	.word	0x00000060
        /*0da0*/ 	.short	0x0100
        /*0da2*/ 	.byte	0x06
	.zero		1


	//   ....[11]....
        /*0da4*/ 	.word	0x00000800
        /*0da8*/ 	.word	0x000000ff
        /*0dac*/ 	.word	0x00000068
        /*0db0*/ 	.short	0x0100
        /*0db2*/ 	.byte	0x06
	.zero		1


	//   ....[12]....
        /*0db4*/ 	.word	0x00001df0
        /*0db8*/ 	.word	0x000000ff
        /*0dbc*/ 	.word	0x00000000
        /*0dc0*/ 	.short	0x010a
        /*0dc2*/ 	.byte	0x06
	.zero		1


	//   ....[13]....
        /*0dc4*/ 	.word	0x00001e30
        /*0dc8*/ 	.word	0x000000ff
        /*0dcc*/ 	.word	0x00000000
        /*0dd0*/ 	.short	0x010a
        /*0dd2*/ 	.byte	0x06
	.zero		1


	//   ....[14]....
        /*0dd4*/ 	.word	0x00002ff0
        /*0dd8*/ 	.word	0x000000ff
        /*0ddc*/ 	.word	0x00000000
        /*0de0*/ 	.short	0x010a
        /*0de2*/ 	.byte	0x09
	.zero		1


	//   ....[15]....
        /*0de4*/ 	.word	0x00003030
        /*0de8*/ 	.word	0x000000ff
        /*0dec*/ 	.word	0x00000000
        /*0df0*/ 	.short	0x010a
        /*0df2*/ 	.byte	0x09
	.zero		1


	//   ....[16]....
        /*0df4*/ 	.word	0x00004070
        /*0df8*/ 	.word	0x000000e5
        /*0dfc*/ 	.word	0x00000000
        /*0e00*/ 	.short	0x0101
        /*0e02*/ 	.byte	0x3f
	.zero		1


	//   ....[17]....
        /*0e04*/ 	.word	0x00005290
        /*0e08*/ 	.word	0x00000018
        /*0e0c*/ 	.word	0x00000000
        /*0e10*/ 	.short	0x0101
        /*0e12*/ 	.byte	0x3f
	.zero		1


	//   ....[18]....
        /*0e14*/ 	.word	0x0000f4d0
        /*0e18*/ 	.word	0x0000000d
        /*0e1c*/ 	.word	0x00000028
        /*0e20*/ 	.short	0x010a
        /*0e22*/ 	.byte	0x3f
	.zero		1


	//   ....[19]....
        /*0e24*/ 	.word	0x0000f8b0
        /*0e28*/ 	.word	0x00000004
        /*0e2c*/ 	.word	0x00000068
        /*0e30*/ 	.short	0x0101
        /*0e32*/ 	.byte	0x3f
	.zero		1


	//   ....[20]....
        /*0e34*/ 	.word	0x00010020
        /*0e38*/ 	.word	0x00000005
        /*0e3c*/ 	.word	0x00000000
        /*0e40*/ 	.short	0x010a
        /*0e42*/ 	.byte	0x3f
	.zero		1


	//   ....[21]....
        /*0e44*/ 	.word	0x000100a0
        /*0e48*/ 	.word	0x00000007
        /*0e4c*/ 	.word	0x00000000
        /*0e50*/ 	.short	0x010a
        /*0e52*/ 	.byte	0x3f
	.zero		1


	//   ....[22]....
        /*0e54*/ 	.word	0x00010130
        /*0e58*/ 	.word	0x00000006
        /*0e5c*/ 	.word	0x00000000
        /*0e60*/ 	.short	0x010a
        /*0e62*/ 	.byte	0x3f
	.zero		1


	//   ....[23]....
        /*0e64*/ 	.word	0x000101c0
        /*0e68*/ 	.word	0x00000007
        /*0e6c*/ 	.word	0x00000000
        /*0e70*/ 	.short	0x010a
        /*0e72*/ 	.byte	0x3f
	.zero		1


	//   ....[24]....
        /*0e74*/ 	.word	0x00010250
        /*0e78*/ 	.word	0x00000003
        /*0e7c*/ 	.word	0x00000000
        /*0e80*/ 	.short	0x010a
        /*0e82*/ 	.byte	0x3f
	.zero		1


	//   ....[25]....
        /*0e84*/ 	.word	0x000102c0
        /*0e88*/ 	.word	0x00000003
        /*0e8c*/ 	.word	0x00000000
        /*0e90*/ 	.short	0x010a
        /*0e92*/ 	.byte	0x3f
	.zero		1


	//   ....[26]....
        /*0e94*/ 	.word	0x00010330
        /*0e98*/ 	.word	0x00000000
        /*0e9c*/ 	.word	0x00000000
        /*0ea0*/ 	.short	0x010a
        /*0ea2*/ 	.byte	0x3f
	.zero		1


	//   ....[27]....
        /*0ea4*/ 	.word	0x00010410
        /*0ea8*/ 	.word	0x0000000d
        /*0eac*/ 	.word	0x00000028
        /*0eb0*/ 	.short	0x010a
        /*0eb2*/ 	.byte	0x3f
	.zero		1


	//   ....[28]....
        /*0eb4*/ 	.word	0x000104e0
        /*0eb8*/ 	.word	0x00000005
        /*0ebc*/ 	.word	0x00000000
        /*0ec0*/ 	.short	0x010a
        /*0ec2*/ 	.byte	0x3f
	.zero		1


	//   ....[29]....
        /*0ec4*/ 	.word	0x00010530
        /*0ec8*/ 	.word	0x00000007
        /*0ecc*/ 	.word	0x00000000
        /*0ed0*/ 	.short	0x010a
        /*0ed2*/ 	.byte	0x3f
	.zero		1


	//   ....[30]....
        /*0ed4*/ 	.word	0x00010580
        /*0ed8*/ 	.word	0x00000006
        /*0edc*/ 	.word	0x00000000
        /*0ee0*/ 	.short	0x010a
        /*0ee2*/ 	.byte	0x3f
	.zero		1


	//   ....[31]....
        /*0ee4*/ 	.word	0x000105d0
        /*0ee8*/ 	.word	0x00000007
        /*0eec*/ 	.word	0x00000000
        /*0ef0*/ 	.short	0x010a
        /*0ef2*/ 	.byte	0x3f
	.zero		1


	//----- nvinfo : EIATTR_NUM_MBARRIERS
	.align		4
.L_30:
        /*0ef4*/ 	.byte	0x03, 0x38
        /*0ef6*/ 	.short	0x000c


	//----- nvinfo : EIATTR_EXIT_INSTR_OFFSETS
	.align		4
        /*0ef8*/ 	.byte	0x04, 0x1c
        /*0efa*/ 	.short	(.L_32 - .L_31)


	//   ....[0]....
.L_31:
        /*0efc*/ 	.word	0x000009f0


	//   ....[1]....
        /*0f00*/ 	.word	0x00001280


	//   ....[2]....
        /*0f04*/ 	.word	0x0000ebb0


	//   ....[3]....
        /*0f08*/ 	.word	0x0000f140


	//   ....[4]....
        /*0f0c*/ 	.word	0x000102a0


	//----- nvinfo : EIATTR_MAX_THREADS
	.align		4
.L_32:
        /*0f10*/ 	.byte	0x04, 0x05
        /*0f12*/ 	.short	(.L_34 - .L_33)
.L_33:
        /*0f14*/ 	.word	0x00000180
        /*0f18*/ 	.word	0x00000001
        /*0f1c*/ 	.word	0x00000001


	//----- nvinfo : EIATTR_CRS_STACK_SIZE
	.align		4
.L_34:
        /*0f20*/ 	.byte	0x04, 0x1e
        /*0f22*/ 	.short	(.L_36 - .L_35)
.L_35:
        /*0f24*/ 	.word	0x00000000


	//----- nvinfo : EIATTR_CBANK_PARAM_SIZE
	.align		4
.L_36:
        /*0f28*/ 	.byte	0x03, 0x19
        /*0f2a*/ 	.short	0x0470


	//----- nvinfo : EIATTR_PARAM_CBANK
	.align		4
        /*0f2c*/ 	.byte	0x04, 0x0a
        /*0f2e*/ 	.short	(.L_38 - .L_37)
	.align		4
.L_37:
        /*0f30*/ 	.word	index@(.nv.constant0._ZN7cutlass13device_kernelINS_4gemm6kernel13GemmUniversalIN4cute5tupleIJiiiiEEENS1_10collective13CollectiveMmaINS1_37MainloopSm90TmaGmmaWarpSpecializedFP8ILi5ENS5_IJNS4_1CILi2EEENSA_ILi1EEESC_EEENS1_35KernelTmaWarpSpecializedCooperativeEEENS5_IJNSA_ILi128EEENSA_ILi256EEENSA_ILi32EEEEEENS_12float_e4m3_tENS5_IJlSC_lEEESK_SL_NS4_8TiledMMAINS4_8MMA_AtomIJNS4_4SM904GMMA31MMA_64x256x32_F32E4M3E4M3_SS_TNILNSP_7ScaleInE1ELSR_1EEEEEENS4_6LayoutISD_NS5_IJSC_NSA_ILi0EEESV_EEEEENS5_IJNS4_10UnderscoreESY_SY_EEEEENS4_13SM90_TMA_LOADENS4_14ComposedLayoutINS4_7SwizzleILi1ELi4ELi3EEENS4_18smem_ptr_flag_bitsILi8EEENSU_INS5_IJNSA_ILi8EEESI_EEENS5_IJSI_SC_EEEEEEEvNS4_8identityENS4_23SM90_TMA_LOAD_MULTICASTES1B_vS1C_EENS_8epilogue10collective6detail29Sm90TmaWarpSpecializedAdapterINS1G_15DefaultEpilogueISK_SL_SL_NS1F_6thread17LinearCombinationISK_Li1EffLNS1K_9ScaleType4KindE0ELNS_15FloatRoundStyleE2ESK_EENS1_15EpilogueDefaultEEEEEvvEEEEvNT_6ParamsE)
        /*0f34*/ 	.short	0x0210
        /*0f36*/ 	.short	0x0470


	//----- nvinfo : EIATTR_SW_WAR
	.align		4
.L_38:
        /*0f38*/ 	.byte	0x04, 0x36
        /*0f3a*/ 	.short	(.L_40 - .L_39)
.L_39:
        /*0f3c*/ 	.word	0x00000008
.L_40:


//--------------------- .nv.callgraph             --------------------------
	.section	.nv.callgraph,"",@"SHT_CUDA_CALLGRAPH"
	.align	4
	.sectionentsize	8
	.align		4
        /*0000*/ 	.word	0x00000000
	.align		4
        /*0004*/ 	.word	0xffffffff
	.align		4
        /*0008*/ 	.word	0x00000000
	.align		4
        /*000c*/ 	.word	0xfffffffe
	.align		4
        /*0010*/ 	.word	0x00000000
	.align		4
        /*0014*/ 	.word	0xfffffffd
	.align		4
        /*0018*/ 	.word	0x00000000
	.align		4
        /*001c*/ 	.word	0xfffffffc


//--------------------- .nv.constant4             --------------------------
	.section	.nv.constant4,"a",@progbits
	.align	8
	.align		8
.nv.constant4:
        /*0000*/ 	.dword	_ZN39_INTERNAL_19314af0_4_k_cu_60a15216_56074cuda3std3__45__cpo5beginE
	.align		8
        /*0008*/ 	.dword	_ZN39_INTERNAL_19314af0_4_k_cu_60a15216_56074cuda3std3__45__cpo3endE
	.align		8
        /*0010*/ 	.dword	_ZN39_INTERNAL_19314af0_4_k_cu_60a15216_56074cuda3std3__45__cpo6cbeginE
	.align		8
        /*0018*/ 	.dword	_ZN39_INTERNAL_19314af0_4_k_cu_60a15216_56074cuda3std3__45__cpo4cendE
	.align		8
        /*0020*/ 	.dword	_ZN39_INTERNAL_19314af0_4_k_cu_60a15216_56074cuda3std3__441_GLOBAL__N__19314af0_4_k_cu_60a15216_56076ignoreE
	.align		8
        /*0028*/ 	.dword	_ZN39_INTERNAL_19314af0_4_k_cu_60a15216_56074cuda3std3__419piecewise_constructE
	.align		8
        /*0030*/ 	.dword	_ZN39_INTERNAL_19314af0_4_k_cu_60a15216_56074cuda3std3__48in_placeE
	.align		8
        /*0038*/ 	.dword	_ZN39_INTERNAL_19314af0_4_k_cu_60a15216_56074cuda3std6ranges3__45__cpo4swapE
	.align		8
        /*0040*/ 	.dword	_ZN39_INTERNAL_19314af0_4_k_cu_60a15216_56074cuda3std6ranges3__45__cpo9iter_moveE
	.align		8
        /*0048*/ 	.dword	_ZN39_INTERNAL_19314af0_4_k_cu_60a15216_56074cute7productE
	.align		8
        /*0050*/ 	.dword	_ZN39_INTERNAL_19314af0_4_k_cu_60a15216_56074cute1_E


//--------------------- .text._ZN7cutlass13device_kernelINS_4gemm6kernel13GemmUniversalIN4cute5tupleIJiiiiEEENS1_10collective13CollectiveMmaINS1_37MainloopSm90TmaGmmaWarpSpecializedFP8ILi5ENS5_IJNS4_1CILi2EEENSA_ILi1EEESC_EEENS1_35KernelTmaWarpSpecializedCooperativeEEENS5_IJNSA_ILi128EEENSA_ILi256EEENSA_ILi32EEEEEENS_12float_e4m3_tENS5_IJlSC_lEEESK_SL_NS4_8TiledMMAINS4_8MMA_AtomIJNS4_4SM904GMMA31MMA_64x256x32_F32E4M3E4M3_SS_TNILNSP_7ScaleInE1ELSR_1EEEEEENS4_6LayoutISD_NS5_IJSC_NSA_ILi0EEESV_EEEEENS5_IJNS4_10UnderscoreESY_SY_EEEEENS4_13SM90_TMA_LOADENS4_14ComposedLayoutINS4_7SwizzleILi1ELi4ELi3EEENS4_18smem_ptr_flag_bitsILi8EEENSU_INS5_IJNSA_ILi8EEESI_EEENS5_IJSI_SC_EEEEEEEvNS4_8identityENS4_23SM90_TMA_LOAD_MULTICASTES1B_vS1C_EENS_8epilogue10collective6detail29Sm90TmaWarpSpecializedAdapterINS1G_15DefaultEpilogueISK_SL_SL_NS1F_6thread17LinearCombinationISK_Li1EffLNS1K_9ScaleType4KindE0ELNS_15FloatRoundStyleE2ESK_EENS1_15EpilogueDefaultEEEEEvvEEEEvNT_6ParamsE --------------------------
	.section	.text._ZN7cutlass13device_kernelINS_4gemm6kernel13GemmUniversalIN4cute5tupleIJiiiiEEENS1_10collective13CollectiveMmaINS1_37MainloopSm90TmaGmmaWarpSpecializedFP8ILi5ENS5_IJNS4_1CILi2EEENSA_ILi1EEESC_EEENS1_35KernelTmaWarpSpecializedCooperativeEEENS5_IJNSA_ILi128EEENSA_ILi256EEENSA_ILi32EEEEEENS_12float_e4m3_tENS5_IJlSC_lEEESK_SL_NS4_8TiledMMAINS4_8MMA_AtomIJNS4_4SM904GMMA31MMA_64x256x32_F32E4M3E4M3_SS_TNILNSP_7ScaleInE1ELSR_1EEEEEENS4_6LayoutISD_NS5_IJSC_NSA_ILi0EEESV_EEEEENS5_IJNS4_10UnderscoreESY_SY_EEEEENS4_13SM90_TMA_LOADENS4_14ComposedLayoutINS4_7SwizzleILi1ELi4ELi3EEENS4_18smem_ptr_flag_bitsILi8EEENSU_INS5_IJNSA_ILi8EEESI_EEENS5_IJSI_SC_EEEEEEEvNS4_8identityENS4_23SM90_TMA_LOAD_MULTICASTES1B_vS1C_EENS_8epilogue10collective6detail29Sm90TmaWarpSpecializedAdapterINS1G_15DefaultEpilogueISK_SL_SL_NS1F_6thread17LinearCombinationISK_Li1EffLNS1K_9ScaleType4KindE0ELNS_15FloatRoundStyleE2ESK_EENS1_15EpilogueDefaultEEEEEvvEEEEvNT_6ParamsE,"ax",@progbits
	.align	128
.text._ZN7cutlass13device_kernelINS_4gemm6kernel13GemmUniversalIN4cute5tupleIJiiiiEEENS1_10collective13CollectiveMmaINS1_37MainloopSm90TmaGmmaWarpSpecializedFP8ILi5ENS5_IJNS4_1CILi2EEENSA_ILi1EEESC_EEENS1_35KernelTmaWarpSpecializedCooperativeEEENS5_IJNSA_ILi128EEENSA_ILi256EEENSA_ILi32EEEEEENS_12float_e4m3_tENS5_IJlSC_lEEESK_SL_NS4_8TiledMMAINS4_8MMA_AtomIJNS4_4SM904GMMA31MMA_64x256x32_F32E4M3E4M3_SS_TNILNSP_7ScaleInE1ELSR_1EEEEEENS4_6LayoutISD_NS5_IJSC_NSA_ILi0EEESV_EEEEENS5_IJNS4_10UnderscoreESY_SY_EEEEENS4_13SM90_TMA_LOADENS4_14ComposedLayoutINS4_7SwizzleILi1ELi4ELi3EEENS4_18smem_ptr_flag_bitsILi8EEENSU_INS5_IJNSA_ILi8EEESI_EEENS5_IJSI_SC_EEEEEEEvNS4_8identityENS4_23SM90_TMA_LOAD_MULTICASTES1B_vS1C_EENS_8epilogue10collective6detail29Sm90TmaWarpSpecializedAdapterINS1G_15DefaultEpilogueISK_SL_SL_NS1F_6thread17LinearCombinationISK_Li1EffLNS1K_9ScaleType4KindE0ELNS_15FloatRoundStyleE2ESK_EENS1_15EpilogueDefaultEEEEEvvEEEEvNT_6ParamsE:
        .type           _ZN7cutlass13device_kernelINS_4gemm6kernel13GemmUniversalIN4cute5tupleIJiiiiEEENS1_10collective13CollectiveMmaINS1_37MainloopSm90TmaGmmaWarpSpecializedFP8ILi5ENS5_IJNS4_1CILi2EEENSA_ILi1EEESC_EEENS1_35KernelTmaWarpSpecializedCooperativeEEENS5_IJNSA_ILi128EEENSA_ILi256EEENSA_ILi32EEEEEENS_12float_e4m3_tENS5_IJlSC_lEEESK_SL_NS4_8TiledMMAINS4_8MMA_AtomIJNS4_4SM904GMMA31MMA_64x256x32_F32E4M3E4M3_SS_TNILNSP_7ScaleInE1ELSR_1EEEEEENS4_6LayoutISD_NS5_IJSC_NSA_ILi0EEESV_EEEEENS5_IJNS4_10UnderscoreESY_SY_EEEEENS4_13SM90_TMA_LOADENS4_14ComposedLayoutINS4_7SwizzleILi1ELi4ELi3EEENS4_18smem_ptr_flag_bitsILi8EEENSU_INS5_IJNSA_ILi8EEESI_EEENS5_IJSI_SC_EEEEEEEvNS4_8identityENS4_23SM90_TMA_LOAD_MULTICASTES1B_vS1C_EENS_8epilogue10collective6detail29Sm90TmaWarpSpecializedAdapterINS1G_15DefaultEpilogueISK_SL_SL_NS1F_6thread17LinearCombinationISK_Li1EffLNS1K_9ScaleType4KindE0ELNS_15FloatRoundStyleE2ESK_EENS1_15EpilogueDefaultEEEEEvvEEEEvNT_6ParamsE,@function
        .size           _ZN7cutlass13device_kernelINS_4gemm6kernel13GemmUniversalIN4cute5tupleIJiiiiEEENS1_10collective13CollectiveMmaINS1_37MainloopSm90TmaGmmaWarpSpecializedFP8ILi5ENS5_IJNS4_1CILi2EEENSA_ILi1EEESC_EEENS1_35KernelTmaWarpSpecializedCooperativeEEENS5_IJNSA_ILi128EEENSA_ILi256EEENSA_ILi32EEEEEENS_12float_e4m3_tENS5_IJlSC_lEEESK_SL_NS4_8TiledMMAINS4_8MMA_AtomIJNS4_4SM904GMMA31MMA_64x256x32_F32E4M3E4M3_SS_TNILNSP_7ScaleInE1ELSR_1EEEEEENS4_6LayoutISD_NS5_IJSC_NSA_ILi0EEESV_EEEEENS5_IJNS4_10UnderscoreESY_SY_EEEEENS4_13SM90_TMA_LOADENS4_14ComposedLayoutINS4_7SwizzleILi1ELi4ELi3EEENS4_18smem_ptr_flag_bitsILi8EEENSU_INS5_IJNSA_ILi8EEESI_EEENS5_IJSI_SC_EEEEEEEvNS4_8identityENS4_23SM90_TMA_LOAD_MULTICASTES1B_vS1C_EENS_8epilogue10collective6detail29Sm90TmaWarpSpecializedAdapterINS1G_15DefaultEpilogueISK_SL_SL_NS1F_6thread17LinearCombinationISK_Li1EffLNS1K_9ScaleType4KindE0ELNS_15FloatRoundStyleE2ESK_EENS1_15EpilogueDefaultEEEEEvvEEEEvNT_6ParamsE,(.L_x_336 - _ZN7cutlass13device_kernelINS_4gemm6kernel13GemmUniversalIN4cute5tupleIJiiiiEEENS1_10collective13CollectiveMmaINS1_37MainloopSm90TmaGmmaWarpSpecializedFP8ILi5ENS5_IJNS4_1CILi2EEENSA_ILi1EEESC_EEENS1_35KernelTmaWarpSpecializedCooperativeEEENS5_IJNSA_ILi128EEENSA_ILi256EEENSA_ILi32EEEEEENS_12float_e4m3_tENS5_IJlSC_lEEESK_SL_NS4_8TiledMMAINS4_8MMA_AtomIJNS4_4SM904GMMA31MMA_64x256x32_F32E4M3E4M3_SS_TNILNSP_7ScaleInE1ELSR_1EEEEEENS4_6LayoutISD_NS5_IJSC_NSA_ILi0EEESV_EEEEENS5_IJNS4_10UnderscoreESY_SY_EEEEENS4_13SM90_TMA_LOADENS4_14ComposedLayoutINS4_7SwizzleILi1ELi4ELi3EEENS4_18smem_ptr_flag_bitsILi8EEENSU_INS5_IJNSA_ILi8EEESI_EEENS5_IJSI_SC_EEEEEEEvNS4_8identityENS4_23SM90_TMA_LOAD_MULTICASTES1B_vS1C_EENS_8epilogue10collective6detail29Sm90TmaWarpSpecializedAdapterINS1G_15DefaultEpilogueISK_SL_SL_NS1F_6thread17LinearCombinationISK_Li1EffLNS1K_9ScaleType4KindE0ELNS_15FloatRoundStyleE2ESK_EENS1_15EpilogueDefaultEEEEEvvEEEEvNT_6ParamsE)
        .other          _ZN7cutlass13device_kernelINS_4gemm6kernel13GemmUniversalIN4cute5tupleIJiiiiEEENS1_10collective13CollectiveMmaINS1_37MainloopSm90TmaGmmaWarpSpecializedFP8ILi5ENS5_IJNS4_1CILi2EEENSA_ILi1EEESC_EEENS1_35KernelTmaWarpSpecializedCooperativeEEENS5_IJNSA_ILi128EEENSA_ILi256EEENSA_ILi32EEEEEENS_12float_e4m3_tENS5_IJlSC_lEEESK_SL_NS4_8TiledMMAINS4_8MMA_AtomIJNS4_4SM904GMMA31MMA_64x256x32_F32E4M3E4M3_SS_TNILNSP_7ScaleInE1ELSR_1EEEEEENS4_6LayoutISD_NS5_IJSC_NSA_ILi0EEESV_EEEEENS5_IJNS4_10UnderscoreESY_SY_EEEEENS4_13SM90_TMA_LOADENS4_14ComposedLayoutINS4_7SwizzleILi1ELi4ELi3EEENS4_18smem_ptr_flag_bitsILi8EEENSU_INS5_IJNSA_ILi8EEESI_EEENS5_IJSI_SC_EEEEEEEvNS4_8identityENS4_23SM90_TMA_LOAD_MULTICASTES1B_vS1C_EENS_8epilogue10collective6detail29Sm90TmaWarpSpecializedAdapterINS1G_15DefaultEpilogueISK_SL_SL_NS1F_6thread17LinearCombinationISK_Li1EffLNS1K_9ScaleType4KindE0ELNS_15FloatRoundStyleE2ESK_EENS1_15EpilogueDefaultEEEEEvvEEEEvNT_6ParamsE,@"STO_CUDA_ENTRY STV_DEFAULT"
_ZN7cutlass13device_kernelINS_4gemm6kernel13GemmUniversalIN4cute5tupleIJiiiiEEENS1_10collective13CollectiveMmaINS1_37MainloopSm90TmaGmmaWarpSpecializedFP8ILi5ENS5_IJNS4_1CILi2EEENSA_ILi1EEESC_EEENS1_35KernelTmaWarpSpecializedCooperativeEEENS5_IJNSA_ILi128EEENSA_ILi256EEENSA_ILi32EEEEEENS_12float_e4m3_tENS5_IJlSC_lEEESK_SL_NS4_8TiledMMAINS4_8MMA_AtomIJNS4_4SM904GMMA31MMA_64x256x32_F32E4M3E4M3_SS_TNILNSP_7ScaleInE1ELSR_1EEEEEENS4_6LayoutISD_NS5_IJSC_NSA_ILi0EEESV_EEEEENS5_IJNS4_10UnderscoreESY_SY_EEEEENS4_13SM90_TMA_LOADENS4_14ComposedLayoutINS4_7SwizzleILi1ELi4ELi3EEENS4_18smem_ptr_flag_bitsILi8EEENSU_INS5_IJNSA_ILi8EEESI_EEENS5_IJSI_SC_EEEEEEEvNS4_8identityENS4_23SM90_TMA_LOAD_MULTICASTES1B_vS1C_EENS_8epilogue10collective6detail29Sm90TmaWarpSpecializedAdapterINS1G_15DefaultEpilogueISK_SL_SL_NS1F_6thread17LinearCombinationISK_Li1EffLNS1K_9ScaleType4KindE0ELNS_15FloatRoundStyleE2ESK_EENS1_15EpilogueDefaultEEEEEvvEEEEvNT_6ParamsE:
[----:B------:R-:W0:Y:S02]  /*0000*/  LDC R1, c[0x0][0x28] ;  /* 0x00000a00ff017b82 */ /* 0x000e240000000800 */
[----:B0-----:R-:W-:Y:S01]  /*0010*/  VIADD R1, R1, 0xfffffef8 ;  /* 0xfffffef801017836 */ /* 0x001fe20000000000 */
[----:B------:R-:W0:Y:S01]  /*0020*/  S2R R4, SR_TID.X ;  /* 0x0000000000047919 */ /* 0x000e220000002100 */
[----:B------:R-:W-:Y:S01]  /*0030*/  ELECT P0, URZ, PT ;  /* 0x00000000003f782f */ /* 0x000fe20003800000 */
[----:B------:R-:W-:Y:S01]  /*0040*/  BSSY B0, `(.L_x_0) ;  /* 0x0000015000007945 */ /* 0x000fe20003800000 */
[--C-:B0-----:R-:W-:Y:S02]  /*0050*/  SHF.R.U32.HI R0, RZ, 0x5, R4.reuse ;  /* 0x00000005ff007819 */ /* 0x101fe40000011604 */
[----:B------:R-:W-:-:S03]  /*0060*/  SHF.R.U32.HI R2, RZ, 0x7, R4 ;  /* 0x00000007ff027819 */ /* 0x000fc60000011604 */
[----:B------:R-:W0:Y:S04]  /*0070*/  SHFL.IDX PT, R3, R0, RZ, 0x1f ;  /* 0x00001fff00037589 */ /* 0x000e2800000e0000 */
[----:B------:R-:W1:Y:S01]  /*0080*/  SHFL.IDX PT, R2, R2, RZ, 0x1f ;  /* 0x00001fff02027589 */ /* 0x000e6200000e0000 */
[----:B0-----:R-:W-:Y:S02]  /*0090*/  R2UR UR4, R3 ;  /* 0x00000000030472ca */ /* 0x001fe400000e0000 */
[----:B-1----:R-:W-:-:S11]  /*00a0*/  R2UR UR6, R2 ;  /* 0x00000000020672ca */ /* 0x002fd600000e0000 */
[----:B------:R-:W-:Y:S02]  /*00b0*/  USHF.R.S32.HI UR5, URZ, 0x1f, UR4 ;  /* 0x0000001f3f057899 */ /* 0x000fe40008011404 */
[----:B------:R-:W-:Y:S02]  /*00c0*/  ISETP.NE.OR P0, PT, RZ, UR4, !P0 ;  /* 0x00000004ff007c0c */ /* 0x000fe4000c705670 */
[----:B------:R-:W-:-:S04]  /*00d0*/  ULEA.HI UR5, UR5, UR4, URZ, 0x2 ;  /* 0x0000000405057291 */ /* 0x000fc8000f8f103f */
[----:B------:R-:W-:-:S04]  /*00e0*/  ULOP3.LUT UR5, UR5, 0xfffffffc, URZ, 0xc0, !UPT ;  /* 0xfffffffc05057892 */ /* 0x000fc8000f8ec03f */
[----:B------:R-:W-:-:S03]  /*00f0*/  UIADD3 UR8, UR4, -UR5, URZ ;  /* 0x8000000504087290 */ /* 0x000fc6000fffe03f */
[----:B------:R-:W-:Y:S09]  /*0100*/  @P0 BRA `(.L_x_1) ;  /* 0x0000000000200947 */ /* 0x000ff20003800000 */
[----:B------:R-:W-:Y:S02]  /*0110*/  ULDC.64 UR4, c[0x0][0x198] ;  /* 0x0000660000047ab9 */ /* 0x000fe40000000a00 */
[----:B------:R-:W-:Y:S02]  /*0120*/  UIADD3 UR10, UP0, UR4, 0xf0, URZ ;  /* 0x000000f0040a7890 */ /* 0x000fe4000ff1e03f */
[----:B------:R-:W-:Y:S02]  /*0130*/  UIADD3 UR4, UP1, UR4, 0x1f0, URZ ;  /* 0x000001f004047890 */ /* 0x000fe4000ff3e03f */
[----:B------:R-:W-:Y:S02]  /*0140*/  UIADD3.X UR11, URZ, UR5, URZ, UP0, !UPT ;  /* 0x000000053f0b7290 */ /* 0x000fe400087fe43f */
[----:B------:R-:W-:-:S07]  /*0150*/  UIADD3.X UR5, URZ, UR5, URZ, UP1, !UPT ;  /* 0x000000053f057290 */ /* 0x000fce0008ffe43f */
[----:B------:R0:W-:Y:S02]  /*0160*/  UTMACCTL.PF [UR10] ;  /* 0x000000000a0079b9 */ /* 0x0001e40008040000 */
[----:B------:R0:W-:Y:S02]  /*0170*/  UTMACCTL.PF [UR4] ;  /* 0x00000000040079b9 */ /* 0x0001e40008040000 */
[----:B0-----:R-:W-:Y:S01]  /*0180*/  NOP ;  /* 0x0000000000007918 */ /* 0x001fe20000000000 */
.L_x_1:
[----:B------:R-:W-:Y:S05]  /*0190*/  BSYNC B0 ;  /* 0x0000000000007941 */ /* 0x000fea0003800000 */
.L_x_0:
[----:B------:R-:W0:Y:S01]  /*01a0*/  SHFL.IDX PT, R3, R0, RZ, 0x1f ;  /* 0x00001fff00037589 */ /* 0x000e2200000e0000 */
[----:B------:R-:W-:Y:S01]  /*01b0*/  UISETP.NE.AND UP0, UPT, UR8, 0x3, UPT ;  /* 0x000000030800788c */ /* 0x000fe2000bf05270 */
[----:B------:R-:W-:Y:S01]  /*01c0*/  ISETP.NE.AND P1, PT, RZ, UR6, PT ;  /* 0x00000006ff007c0c */ /* 0x000fe2000bf25270 */
[----:B------:R-:W-:Y:S02]  /*01d0*/  UIADD3 UR10, UR6, -0x1, URZ ;  /* 0xffffffff060a7890 */ /* 0x000fe4000fffe03f */
[----:B------:R-:W-:Y:S02]  /*01e0*/  UISETP.EQ.OR UP0, UPT, UR8, URZ, !UP0 ;  /* 0x0000003f0800728c */ /* 0x000fe4000c702670 */
[----:B------:R-:W-:Y:S02]  /*01f0*/  UISETP.GE.U32.AND UP1, UPT, UR10, 0x2, UPT ;  /* 0x000000020a00788c */ /* 0x000fe4000bf26070 */
[----:B------:R-:W-:-:S04]  /*0200*/  UISETP.EQ.AND UP0, UPT, UR6, URZ, UP0 ;  /* 0x0000003f0600728c */ /* 0x000fc80008702270 */
[----:B------:R-:W-:-:S04]  /*0210*/  USEL UR13, URZ, 0x1, !UP0 ;  /* 0x000000013f0d7887 */ /* 0x000fc8000c000000 */
[----:B------:R-:W-:Y:S01]  /*0220*/  USEL UR13, UR13, 0x2, UP1 ;  /* 0x000000020d0d7887 */ /* 0x000fe20008800000 */
[----:B0-----:R-:W-:-:S13]  /*0230*/  ISETP.NE.AND P0, PT, R3, RZ, PT ;  /* 0x000000ff0300720c */ /* 0x001fda0003f05270 */
[----:B------:R-:W-:Y:S05]  /*0240*/  @P0 BRA `(.L_x_2) ;  /* 0x0000000000600947 */ /* 0x000fea0003800000 */
[----:B------:R-:W0:Y:S01]  /*0250*/  S2UR UR9, SR_CgaCtaId ;  /* 0x00000000000979c3 */ /* 0x000e220000008800 */
[----:B------:R-:W-:Y:S01]  /*0260*/  UMOV UR4, 0x400 ;  /* 0x0000040000047882 */ /* 0x000fe20000000000 */
[----:B------:R-:W-:Y:S01]  /*0270*/  UMOV UR5, 0x1 ;  /* 0x0000000100057882 */ /* 0x000fe20000000000 */
[----:B------:R-:W-:Y:S01]  /*0280*/  UMOV UR6, 0x4 ;  /* 0x0000000400067882 */ /* 0x000fe20000000000 */
[----:B------:R-:W-:Y:S01]  /*0290*/  ELECT P0, URZ, PT ;  /* 0x00000000003f782f */ /* 0x000fe20003800000 */
[----:B------:R-:W-:-:S04]  /*02a0*/  UIADD3 UR6, -UR6, 0x100000, URZ ;  /* 0x0010000006067890 */ /* 0x000fc8000fffe13f */
[----:B------:R-:W-:Y:S02]  /*02b0*/  USHF.L.U32 UR7, UR6, 0xb, URZ ;  /* 0x0000000b06077899 */ /* 0x000fe4000800063f */
[----:B------:R-:W-:Y:S02]  /*02c0*/  USHF.L.U32 UR6, UR6, 0x1, URZ ;  /* 0x0000000106067899 */ /* 0x000fe4000800063f */
[----:B0-----:R-:W-:Y:S02]  /*02d0*/  ULEA UR9, UR9, UR4, 0x18 ;  /* 0x0000000409097291 */ /* 0x001fe4000f8ec03f */
[----:B------:R-:W-:-:S04]  /*02e0*/  UIADD3 UR4, -UR5, 0x100000, URZ ;  /* 0x0010000005047890 */ /* 0x000fc8000fffe13f */
[----:B------:R-:W-:Y:S02]  /*02f0*/  USHF.L.U32 UR5, UR4, 0xb, URZ ;  /* 0x0000000b04057899 */ /* 0x000fe4000800063f */
[----:B------:R-:W-:Y:S01]  /*0300*/  USHF.L.U32 UR4, UR4, 0x1, URZ ;  /* 0x0000000104047899 */ /* 0x000fe2000800063f */
[----:B------:R-:W0:Y:S11]  /*0310*/  FENCE.VIEW.ASYNC.S ;  /* 0x00000000000073c6 */ /* 0x000e360000000000 */
[----:B0-----:R0:W1:Y:S01]  /*0320*/  SYNCS.EXCH.64 URZ, [UR9], UR4 ;  /* 0x00000004093f75b2 */ /* 0x0010620008000100 */
[----:B------:R0:W2:Y:S01]  /*0330*/  SYNCS.EXCH.64 URZ, [UR9+0x28], UR6 ;  /* 0x00002806093f75b2 */ /* 0x0000a20008000100 */
[----:B------:R0:W3:Y:S01]  /*0340*/  SYNCS.EXCH.64 URZ, [UR9+0x8], UR4 ;  /* 0x00000804093f75b2 */ /* 0x0000e20008000100 */
[----:B------:R0:W4:Y:S01]  /*0350*/  SYNCS.EXCH.64 URZ, [UR9+0x30], UR6 ;  /* 0x00003006093f75b2 */ /* 0x0001220008000100 */
[----:B------:R0:W0:Y:S01]  /*0360*/  SYNCS.EXCH.64 URZ, [UR9+0x10], UR4 ;  /* 0x00001004093f75b2 */ /* 0x0000220008000100 */
[----:B------:R0:W0:Y:S01]  /*0370*/  SYNCS.EXCH.64 URZ, [UR9+0x38], UR6 ;  /* 0x00003806093f75b2 */ /* 0x0000220008000100 */
[----:B------:R0:W0:Y:S01]  /*0380*/  SYNCS.EXCH.64 URZ, [UR9+0x18], UR4 ;  /* 0x00001804093f75b2 */ /* 0x0000220008000100 */
[----:B------:R0:W0:Y:S01]  /*0390*/  SYNCS.EXCH.64 URZ, [UR9+0x40], UR6 ;  /* 0x00004006093f75b2 */ /* 0x0000220008000100 */
[----:B------:R0:W0:Y:S01]  /*03a0*/  SYNCS.EXCH.64 URZ, [UR9+0x20], UR4 ;  /* 0x00002004093f75b2 */ /* 0x0000220008000100 */
[----:B------:R0:W0:Y:S01]  /*03b0*/  SYNCS.EXCH.64 URZ, [UR9+0x48], UR6 ;  /* 0x00004806093f75b2 */ /* 0x0000220008000100 */
[----:B------:R-:W-:Y:S01]  /*03c0*/  NOP ;  /* 0x0000000000007918 */ /* 0x000fe20000000000 */
.L_x_2:
[----:B------:R-:W-:Y:S01]  /*03d0*/  SHF.R.S32.HI R2, RZ, 0x1f, R4 ;  /* 0x0000001fff027819 */ /* 0x000fe20000011404 */
[----:B------:R-:W5:Y:S01]  /*03e0*/  SHFL.IDX PT, R0, R0, RZ, 0x1f ;  /* 0x00001fff00007589 */ /* 0x000f6200000e0000 */
[----:B0-----:R-:W0:Y:S01]  /*03f0*/  S2UR UR9, SR_CTAID.X ;  /* 0x00000000000979c3 */ /* 0x001e220000002500 */
[----:B------:R-:W-:Y:S02]  /*0400*/  ELECT P0, URZ, PT ;  /* 0x00000000003f782f */ /* 0x000fe40003800000 */
[----:B------:R-:W-:Y:S01]  /*0410*/  LEA.HI R2, R2, R4, RZ, 0x7 ;  /* 0x0000000402027211 */ /* 0x000fe200078f38ff */
[----:B------:R-:W-:Y:S01]  /*0420*/  ULDC UR4, c[0x0][0x150] ;  /* 0x0000540000047ab9 */ /* 0x000fe20000000800 */
[----:B------:R-:W-:Y:S01]  /*0430*/  SHF.R.S32.HI R6, RZ, 0x1f, R3 ;  /* 0x0000001fff067819 */ /* 0x000fe20000011403 */
[----:B------:R-:W-:Y:S01]  /*0440*/  NOP ;  /* 0x0000000000007918 */ /* 0x000fe20000000000 */
[----:B------:R-:W-:Y:S01]  /*0450*/  LOP3.LUT R2, R2, 0xffffff80, RZ, 0xc0, !PT ;  /* 0xffffff8002027812 */ /* 0x000fe200078ec0ff */
[----:B------:R-:W-:Y:S01]  /*0460*/  NOP ;  /* 0x0000000000007918 */ /* 0x000fe20000000000 */
[----:B------:R-:W-:Y:S01]  /*0470*/  LEA.HI R6, R6, R3, RZ, 0x2 ;  /* 0x0000000306067211 */ /* 0x000fe200078f10ff */
[----:B------:R-:W1:Y:S02]  /*0480*/  LDC R8, c[0x0][0x144] ;  /* 0x00005100ff087b82 */ /* 0x000e640000000800 */
[----:B------:R-:W-:Y:S01]  /*0490*/  IMAD.IADD R4, R4, 0x1, -R2 ;  /* 0x0000000104047824 */ /* 0x000fe200078e0a02 */
[----:B------:R-:W-:Y:S01]  /*04a0*/  LOP3.LUT R6, R6, 0x3ffffffc, RZ, 0xc0, !PT ;  /* 0x3ffffffc06067812 */ /* 0x000fe200078ec0ff */
[----:B------:R-:W2:Y:S03]  /*04b0*/  S2R R2, SR_CTAID.Y ;  /* 0x0000000000027919 */ /* 0x000ea60000002600 */
[----:B------:R-:W-:Y:S01]  /*04c0*/  SHF.R.S32.HI R5, RZ, 0x1f, R4 ;  /* 0x0000001fff057819 */ /* 0x000fe20000011404 */
[----:B------:R-:W-:Y:S01]  /*04d0*/  IMAD.IADD R6, R3, 0x1, -R6 ;  /* 0x0000000103067824 */ /* 0x000fe200078e0a06 */
[----:B------:R-:W3:Y:S02]  /*04e0*/  LDC R11, c[0x0][0x148] ;  /* 0x00005200ff0b7b82 */ /* 0x000ee40000000800 */
[----:B------:R-:W-:-:S02]  /*04f0*/  LEA.HI R5, R5, R4, RZ, 0x3 ;  /* 0x0000000405057211 */ /* 0x000fc400078f18ff */
[----:B-----5:R-:W-:Y:S02]  /*0500*/  ISETP.NE.OR P0, PT, R0, RZ, !P0 ;  /* 0x000000ff0000720c */ /* 0x020fe40004705670 */
[--C-:B------:R-:W-:Y:S02]  /*0510*/  SHF.R.S32.HI R0, RZ, 0x3, R5.reuse ;  /* 0x00000003ff007819 */ /* 0x100fe40000011405 */
[----:B------:R-:W-:Y:S02]  /*0520*/  SHF.R.S32.HI R5, RZ, 0x1f, R5 ;  /* 0x0000001fff057819 */ /* 0x000fe40000011405 */
[----:B0-----:R-:W-:Y:S02]  /*0530*/  I2FP.F32.U32 R7, UR9 ;  /* 0x0000000900077c45 */ /* 0x001fe40008201000 */
[----:B------:R-:W-:-:S03]  /*0540*/  LEA.HI R5, R5, R0, RZ, 0x2 ;  /* 0x0000000005057211 */ /* 0x000fc600078f10ff */
[----:B------:R-:W-:Y:S01]  /*0550*/  FMUL R7, R7, UR4 ;  /* 0x0000000407077c20 */ /* 0x000fe20008400000 */
[----:B------:R-:W-:Y:S01]  /*0560*/  LOP3.LUT R5, R5, 0xfffffffc, RZ, 0xc0, !PT ;  /* 0xfffffffc05057812 */ /* 0x000fe200078ec0ff */
[----:B------:R-:W-:Y:S01]  /*0570*/  VOTEU.ALL UP0, P0 ;  /* 0x00000000003f7886 */ /* 0x000fe20000000000 */
[----:B------:R-:W-:Y:S01]  /*0580*/  ULDC UR4, c[0x0][0x154] ;  /* 0x0000550000047ab9 */ /* 0x000fe20000000800 */
[----:B------:R-:W-:Y:S02]  /*0590*/  VOTEU.ALL UP1, P0 ;  /* 0x00000000003f7886 */ /* 0x000fe40000020000 */
[----:B------:R-:W0:Y:S01]  /*05a0*/  F2I.U32.TRUNC.NTZ R7, R7 ;  /* 0x0000000700077305 */ /* 0x000e22000020f000 */
[----:B------:R-:W-:Y:S01]  /*05b0*/  IMAD.IADD R5, R0, 0x1, -R5 ;  /* 0x0000000100057824 */ /* 0x000fe200078e0a05 */
[----:B------:R-:W5:Y:S01]  /*05c0*/  @!UP0 S2UR UR7, SR_CgaCtaId ;  /* 0x00000000000789c3 */ /* 0x000f620000008800 */
[----:B------:R-:W-:Y:S02]  /*05d0*/  @!UP0 UMOV UR6, 0x400 ;  /* 0x0000040000068882 */ /* 0x000fe40000000000 */
[----:B------:R-:W-:Y:S01]  /*05e0*/  IMAD R5, R6, 0x4, R5 ;  /* 0x0000000406057824 */ /* 0x000fe200078e0205 */
[----:B--2---:R-:W-:-:S04]  /*05f0*/  I2FP.F32.U32 R9, R2 ;  /* 0x0000000200097245 */ /* 0x004fc80000201000 */
[----:B------:R-:W-:Y:S01]  /*0600*/  LEA.HI R0, R5, R5, RZ, 0x1 ;  /* 0x0000000505007211 */ /* 0x000fe200078f08ff */
[----:B------:R-:W-:Y:S01]  /*0610*/  FMUL R9, R9, UR4 ;  /* 0x0000000409097c20 */ /* 0x000fe20008400000 */
[----:B------:R-:W-:Y:S02]  /*0620*/  UMOV UR4, 0x20 ;  /* 0x0000002000047882 */ /* 0x000fe40000000000 */
[----:B------:R-:W-:Y:S01]  /*0630*/  LOP3.LUT R6, R0, 0xfffffffe, RZ, 0xc0, !PT ;  /* 0xfffffffe00067812 */ /* 0x000fe200078ec0ff */
[----:B0-----:R-:W-:Y:S01]  /*0640*/  IMAD.MOV R13, RZ, RZ, -R7 ;  /* 0x000000ffff0d7224 */ /* 0x001fe200078e0a07 */
[----:B------:R-:W-:-:S04]  /*0650*/  @!UP0 UIADD3 UR4, -UR4, 0x100000, URZ ;  /* 0x0010000004048890 */ /* 0x000fc8000fffe13f */
[----:B------:R-:W-:Y:S02]  /*0660*/  @!UP0 USHF.L.U32 UR5, UR4, 0xb, URZ ;  /* 0x0000000b04058899 */ /* 0x000fe4000800063f */
[----:B------:R-:W-:Y:S01]  /*0670*/  @!UP0 USHF.L.U32 UR4, UR4, 0x1, URZ ;  /* 0x0000000104048899 */ /* 0x000fe2000800063f */
[----:B------:R-:W0:Y:S01]  /*0680*/  F2I.U32.TRUNC.NTZ R9, R9 ;  /* 0x0000000900097305 */ /* 0x000e22000020f000 */
[----:B-1----:R-:W-:Y:S02]  /*0690*/  IMAD R0, R8, R13, UR9 ;  /* 0x0000000908007e24 */ /* 0x002fe4000f8e020d */
[C---:B------:R-:W-:Y:S02]  /*06a0*/  IMAD.IADD R7, R5.reuse, 0x1, -R6 ;  /* 0x0000000105077824 */ /* 0x040fe400078e0a06 */
[----:B------:R-:W-:-:S03]  /*06b0*/  IMAD.SHL.U32 R6, R5, 0x4, RZ ;  /* 0x0000000405067824 */ /* 0x000fc600078e00ff */
[----:B------:R-:W-:Y:S01]  /*06c0*/  ISETP.NE.AND P2, PT, R7, R0, PT ;  /* 0x000000000700720c */ /* 0x000fe20003f45270 */
[----:B-----5:R-:W-:Y:S01]  /*06d0*/  @!UP0 ULEA UR6, UR7, UR6, 0x18 ;  /* 0x0000000607068291 */ /* 0x020fe2000f8ec03f */
[----:B------:R-:W-:Y:S01]  /*06e0*/  LOP3.LUT R10, R5, 0xc, R6, 0x78, !PT ;  /* 0x0000000c050a7812 */ /* 0x000fe200078e7806 */
[----:B------:R-:W1:Y:S01]  /*06f0*/  LDC R7, c[0x0][0x140] ;  /* 0x00005000ff077b82 */ /* 0x000e620000000800 */
[----:B------:R-:W-:Y:S01]  /*0700*/  VOTEU.ALL UP0, P0 ;  /* 0x00000000003f7886 */ /* 0x000fe20000000000 */
[----:B------:R-:W-:Y:S01]  /*0710*/  LOP3.LUT P0, RZ, R4, 0x7, RZ, 0xc0, !PT ;  /* 0x0000000704ff7812 */ /* 0x000fe2000780c0ff */
[----:B0-----:R-:W-:Y:S01]  /*0720*/  IMAD.MOV R12, RZ, RZ, -R9 ;  /* 0x000000ffff0c7224 */ /* 0x001fe200078e0a09 */
[----:B------:R0:W-:Y:S01]  /*0730*/  STL [R1+0x7c], R10 ;  /* 0x00007c0a01007387 */ /* 0x0001e20000100800 */
[----:B------:R-:W-:Y:S01]  /*0740*/  IMAD.MOV.U32 R4, RZ, RZ, 0x1 ;  /* 0x00000001ff047424 */ /* 0x000fe200078e00ff */
[----:B------:R-:W-:Y:S01]  /*0750*/  ISETP.LT.U32.AND P0, PT, R10, 0x2, !P0 ;  /* 0x000000020a00780c */ /* 0x000fe20004701070 */
[----:B---3--:R-:W-:-:S03]  /*0760*/  IMAD R6, R11, R12, R2 ;  /* 0x0000000c0b067224 */ /* 0x008fc600078e0202 */
[----:B------:R-:W-:Y:S01]  /*0770*/  @P2 LEA.HI R5, R10, R10, RZ, 0x1 ;  /* 0x0000000a0a052211 */ /* 0x000fe200078f08ff */
[----:B------:R-:W2:Y:S02]  /*0780*/  FENCE.VIEW.ASYNC.S ;  /* 0x00000000000073c6 */ /* 0x000ea40000000000 */
[----:B--2---:R0:W2:Y:S01]  /*0790*/  @!UP0 SYNCS.EXCH.64 URZ, [UR6+0x60], UR4 ;  /* 0x00006004063f85b2 */ /* 0x0040a20008000100 */
[----:B------:R-:W-:-:S04]  /*07a0*/  @P2 SHF.R.S32.HI R5, RZ, 0x1, R5 ;  /* 0x00000001ff052819 */ /* 0x000fc80000011405 */
[----:B------:R-:W-:Y:S02]  /*07b0*/  @P2 ISETP.NE.AND P3, PT, R5, R6, PT ;  /* 0x000000060500220c */ /* 0x000fe40003f65270 */
[----:B------:R-:W-:Y:S02]  /*07c0*/  SEL R5, RZ, 0x1, !P0 ;  /* 0x00000001ff057807 */ /* 0x000fe40004000000 */
[----:B------:R-:W-:Y:S02]  /*07d0*/  @P2 SEL R4, RZ, 0x1, P3 ;  /* 0x00000001ff042807 */ /* 0x000fe40001800000 */
[----:B-1----:R-:W-:Y:S02]  /*07e0*/  ISETP.EQ.U32.AND P4, PT, R7, 0x1, PT ;  /* 0x000000010700780c */ /* 0x002fe40003f82070 */
[----:B------:R-:W-:Y:S01]  /*07f0*/  LOP3.LUT R4, R4, R5, RZ, 0xc0, !PT ;  /* 0x0000000504047212 */ /* 0x000fe200078ec0ff */
[----:B------:R0:W1:Y:S01]  /*0800*/  @!UP1 SYNCS.EXCH.64 URZ, [UR6+0x68], UR4 ;  /* 0x00006804063f95b2 */ /* 0x0000620008000100 */
[----:B------:R-:W-:-:S03]  /*0810*/  NOP ;  /* 0x0000000000007918 */ /* 0x000fc60000000000 */
[----:B------:R0:W-:Y:S06]  /*0820*/  STL [R1+0x78], R4 ;  /* 0x0000780401007387 */ /* 0x0001ec0000100800 */
[----:B--2---:R-:W-:Y:S05]  /*0830*/  @!P4 BRA `(.L_x_3) ;  /* 0x000000000008c947 */ /* 0x004fea0003800000 */
[----:B-1--4-:R-:W-:Y:S01]  /*0840*/  UCGABAR_ARV ;  /* 0x00000000000079c7 */ /* 0x012fe20008000000 */
[----:B------:R-:W-:Y:S05]  /*0850*/  BRA `(.L_x_4) ;  /* 0x0000000000047947 */ /* 0x000fea0003800000 */
.L_x_3:
[----:B-1--4-:R-:W-:Y:S01]  /*0860*/  NOP ;  /* 0x0000000000007918 */ /* 0x012fe20000000000 */
.L_x_4:
[----:B------:R-:W1:Y:S01]  /*0870*/  LDC R3, c[0x0][0x65c] ;  /* 0x00019700ff037b82 */ /* 0x000e620000000800 */
[----:B0-----:R-:W-:Y:S02]  /*0880*/  IMAD.U32 R4, RZ, RZ, UR9 ;  /* 0x00000009ff047e24 */ /* 0x001fe4000f8e00ff */
[----:B------:R-:W-:Y:S01]  /*0890*/  IMAD.MOV.U32 R5, RZ, RZ, RZ ;  /* 0x000000ffff057224 */ /* 0x000fe200078e00ff */
[----:B-1----:R-:W-:-:S13]  /*08a0*/  ISETP.NE.AND P2, PT, R3, 0x1, PT ;  /* 0x000000010300780c */ /* 0x002fda0003f45270 */
[----:B------:R-:W0:Y:S01]  /*08b0*/  @P2 LDC R7, c[0x0][0x10] ;  /* 0x00000400ff072b82 */ /* 0x000e220000000800 */
[----:B------:R-:W-:Y:S02]  /*08c0*/  @P2 IMAD.MOV.U32 R3, RZ, RZ, RZ ;  /* 0x000000ffff032224 */ /* 0x000fe400078e00ff */
[----:B------:R-:W-:-:S05]  /*08d0*/  @P2 IMAD.MOV.U32 R13, RZ, RZ, RZ ;  /* 0x000000ffff0d2224 */ /* 0x000fca00078e00ff */
[----:B------:R-:W1:Y:S01]  /*08e0*/  @!P2 LDC R9, c[0x0][0xc] ;  /* 0x00000300ff09ab82 */ /* 0x000e620000000800 */
[----:B0-----:R-:W-:-:S04]  /*08f0*/  @P2 IMAD.WIDE.U32 R6, R7, UR9, R2 ;  /* 0x0000000907062c25 */ /* 0x001fc8000f8e0002 */
[----:B------:R-:W-:Y:S02]  /*0900*/  @P2 IMAD.MOV.U32 R19, RZ, RZ, R6 ;  /* 0x000000ffff132224 */ /* 0x000fe400078e0006 */
[----:B------:R-:W-:Y:S02]  /*0910*/  @P2 IMAD.IADD R23, R7, 0x1, R13 ;  /* 0x0000000107172824 */ /* 0x000fe400078e020d */
[----:B-1----:R-:W-:-:S04]  /*0920*/  @!P2 IMAD.WIDE.U32 R4, R2, R9, R4 ;  /* 0x000000090204a225 */ /* 0x002fc800078e0004 */
[----:B------:R-:W-:Y:S02]  /*0930*/  @!P2 IMAD.MOV.U32 R19, RZ, RZ, R4 ;  /* 0x000000ffff13a224 */ /* 0x000fe400078e0004 */
[----:B------:R-:W-:-:S03]  /*0940*/  @!P2 IMAD.MOV.U32 R23, RZ, RZ, R5 ;  /* 0x000000ffff17a224 */ /* 0x000fc600078e0005 */
[----:B------:R0:W-:Y:S04]  /*0950*/  STL [R1+0x84], R19 ;  /* 0x0000841301007387 */ /* 0x0001e80000100800 */
[----:B------:R0:W-:Y:S01]  /*0960*/  STL [R1+0x80], R23 ;  /* 0x0000801701007387 */ /* 0x0001e20000100800 */
[----:B------:R-:W-:Y:S05]  /*0970*/  @!P4 BRA `(.L_x_5) ;  /* 0x00000000000cc947 */ /* 0x000fea0003800000 */
[----:B------:R-:W-:Y:S01]  /*0980*/  UCGABAR_WAIT ;  /* 0x0000000000007dc7 */ /* 0x000fe20008000000 */
[----:B------:R-:W-:Y:S01]  /*0990*/  CCTL.IVALL ;  /* 0x00000000ff00798f */ /* 0x000fe20002000000 */
[----:B------:R-:W-:Y:S05]  /*09a0*/  BRA `(.L_x_6) ;  /* 0x0000000000047947 */ /* 0x000fea0003800000 */
.L_x_5:
[----:B------:R-:W-:Y:S06]  /*09b0*/  BAR.SYNC.DEFER_BLOCKING 0x0 ;  /* 0x0000000000007b1d */ /* 0x000fec0000010000 */
.L_x_6:
[----:B------:R-:W-:Y:S05]  /*09c0*/  @!P1 BRA `(.L_x_7) ;  /* 0x000000e0007c9947 */ /* 0x000fea0003800000 */
[----:B------:R-:W-:-:S06]  /*09d0*/  UISETP.GT.U32.AND UP0, UPT, UR10, 0x1, UPT ;  /* 0x000000010a00788c */ /* 0x000fcc000bf04070 */
[----:B------:R-:W-:-:S13]  /*09e0*/  PLOP3.LUT P0, PT, PT, PT, UP0, 0x80, 0x0 ;  /* 0x000000000000781c */ /* 0x000fda0003f0f008 */
[----:B------:R-:W-:Y:S05]  /*09f0*/  @P0 EXIT ;  /* 0x000000000000094d */ /* 0x000fea0003800000 */
[----:B------:R-:W-:Y:S01]  /*0a00*/  IMAD.MOV.U32 R6, RZ, RZ, -0x1 ;  /* 0xffffffffff067424 */ /* 0x000fe200078e00ff */
[----:B------:R-:W-:Y:S01]  /*0a10*/  ULDC.64 UR4, c[0x0][0x650] ;  /* 0x0001940000047ab9 */ /* 0x000fe20000000a00 */
[----:B------:R-:W-:Y:S01]  /*0a20*/  IMAD.MOV.U32 R5, RZ, RZ, -0x1 ;  /* 0xffffffffff057424 */ /* 0x000fe200078e00ff */
[----:B------:R-:W-:Y:S01]  /*0a30*/  ISETP.GE.U32.AND P0, PT, R19, UR4, PT ;  /* 0x0000000413007c0c */ /* 0x000fe2000bf06070 */
[----:B------:R-:W-:Y:S01]  /*0a40*/  UMOV UR23, 0xffffffff ;  /* 0xffffffff00177882 */ /* 0x000fe20000000000 */
[----:B------:R1:W-:Y:S01]  /*0a50*/  STL [R1+0x8c], R6 ;  /* 0x00008c0601007387 */ /* 0x0003e20000100800 */
[----:B------:R-:W-:Y:S02]  /*0a60*/  PRMT R4, RZ, 0x7610, R4 ;  /* 0x00007610ff047816 */ /* 0x000fe40000000004 */
[----:B------:R-:W-:Y:S01]  /*0a70*/  ISETP.GE.U32.AND.EX P0, PT, R23, UR5, PT, P0 ;  /* 0x0000000517007c0c */ /* 0x000fe2000bf06100 */
[----:B------:R1:W-:-:S12]  /*0a80*/  STL [R1+0x88], R5 ;  /* 0x0000880501007387 */ /* 0x0003d80000100800 */
[----:B-1----:R-:W-:Y:S05]  /*0a90*/  @P0 BRA `(.L_x_8) ;  /* 0x0000000400380947 */ /* 0x002fea0003800000 */
[----:B------:R-:W1:Y:S01]  /*0aa0*/  LDC.64 R14, c[0x0][0x628] ;  /* 0x00018a00ff0e7b82 */ /* 0x000e620000000a00 */
[----:B------:R-:W-:Y:S02]  /*0ab0*/  IMAD.MOV.U32 R4, RZ, RZ, R19 ;  /* 0x000000ffff047224 */ /* 0x000fe400078e0013 */
[----:B------:R-:W-:-:S05]  /*0ac0*/  IMAD.MOV.U32 R5, RZ, RZ, R23 ;  /* 0x000000ffff057224 */ /* 0x000fca00078e0017 */
[----:B------:R-:W2:Y:S08]  /*0ad0*/  LDC R10, c[0x0][0x630] ;  /* 0x00018c00ff0a7b82 */ /* 0x000eb00000000800 */
[----:B------:R-:W3:Y:S01]  /*0ae0*/  LDC.64 R16, c[0x0][0x620] ;  /* 0x00018800ff107b82 */ /* 0x000ee20000000a00 */
[----:B-1----:R-:W-:-:S04]  /*0af0*/  ISETP.NE.U32.AND P0, PT, R14, RZ, PT ;  /* 0x000000ff0e00720c */ /* 0x002fc80003f05070 */
[----:B------:R-:W-:-:S13]  /*0b00*/  ISETP.NE.AND.EX P0, PT, R15, RZ, PT, P0 ;  /* 0x000000ff0f00720c */ /* 0x000fda0003f05300 */
[----:B--23--:R-:W-:Y:S05]  /*0b10*/  @!P0 BRA `(.L_x_9) ;  /* 0x0000000000288947 */ /* 0x00cfea0003800000 */
[----:B------:R-:W1:Y:S02]  /*0b20*/  LDC R9, c[0x0][0x634] ;  /* 0x00018d00ff097b82 */ /* 0x000e640000000800 */
[----:B-1----:R-:W-:-:S05]  /*0b30*/  IADD3 R9, P0, R19, R9, RZ ;  /* 0x0000000913097210 */ /* 0x002fca0007f1e0ff */
[----:B------:R-:W-:-:S04]  /*0b40*/  IMAD.X R13, RZ, RZ, R23, P0 ;  /* 0x000000ffff0d7224 */ /* 0x000fc800000e0617 */
[----:B------:R-:W-:-:S04]  /*0b50*/  IMAD.WIDE.U32 R4, R13, R14, RZ ;  /* 0x0000000e0d047225 */ /* 0x000fc800078e00ff */
[----:B------:R-:W-:-:S04]  /*0b60*/  IMAD.WIDE.U32 R6, P0, R9, R15, R4 ;  /* 0x0000000f09067225 */ /* 0x000fc80007800004 */
[----:B------:R-:W-:-:S04]  /*0b70*/  IMAD.WIDE.U32 R4, R9, R14, RZ ;  /* 0x0000000e09047225 */ /* 0x000fc800078e00ff */
[----:B------:R-:W-:Y:S01]  /*0b80*/  IMAD.X R9, RZ, RZ, RZ, P0 ;  /* 0x000000ffff097224 */ /* 0x000fe200000e06ff */
[----:B------:R-:W-:Y:S01]  /*0b90*/  IADD3 RZ, P0, R5, R6, RZ ;  /* 0x0000000605ff7210 */ /* 0x000fe20007f1e0ff */
[----:B------:R-:W-:-:S04]  /*0ba0*/  IMAD.MOV.U32 R8, RZ, RZ, R7 ;  /* 0x000000ffff087224 */ /* 0x000fc800078e0007 */
[----:B------:R-:W-:-:S08]  /*0bb0*/  IMAD.WIDE.U32.X R4, R13, R15, R8, P0 ;  /* 0x0000000f0d047225 */ /* 0x000fd000000e0408 */
.L_x_9:
[----:B------:R-:W1:Y:S01]  /*0bc0*/  LDC.64 R20, c[0x0][0x640] ;  /* 0x00019000ff147b82 */ /* 0x000e620000000a00 */
[-C--:B------:R-:W-:Y:S01]  /*0bd0*/  SHF.R.U64 R22, R4, R10.reuse, R5 ;  /* 0x0000000a04167219 */ /* 0x080fe20000001205 */
[----:B------:R-:W-:Y:S01]  /*0be0*/  IMAD.MOV.U32 R4, RZ, RZ, R19 ;  /* 0x000000ffff047224 */ /* 0x000fe200078e0013 */
[----:B------:R-:W-:Y:S01]  /*0bf0*/  SHF.R.U32.HI R3, RZ, R10, R5 ;  /* 0x0000000aff037219 */ /* 0x000fe20000011605 */
[----:B------:R-:W-:Y:S01]  /*0c00*/  IMAD.MOV.U32 R5, RZ, RZ, R23 ;  /* 0x000000ffff057224 */ /* 0x000fe200078e0017 */
[----:B------:R-:W-:Y:S01]  /*0c10*/  IADD3 R7, P0, RZ, -R22, RZ ;  /* 0x80000016ff077210 */ /* 0x000fe20007f1e0ff */
[----:B0-----:R-:W-:Y:S02]  /*0c20*/  IMAD R23, R11, R12, R2 ;  /* 0x0000000c0b177224 */ /* 0x001fe400078e0202 */
[----:B------:R-:W0:Y:S01]  /*0c30*/  LDC R8, c[0x0][0x618] ;  /* 0x00018600ff087b82 */ /* 0x000e220000000800 */
[----:B------:R-:W-:Y:S02]  /*0c40*/  IMAD.MOV.U32 R11, RZ, RZ, 0x1 ;  /* 0x00000001ff0b7424 */ /* 0x000fe400078e00ff */
[----:B------:R-:W-:-:S02]  /*0c50*/  IMAD.X R3, RZ, RZ, ~R3, P0 ;  /* 0x000000ffff037224 */ /* 0x000fc400000e0e03 */
[----:B------:R-:W-:-:S03]  /*0c60*/  IMAD.WIDE.U32 R4, R7, R16, R4 ;  /* 0x0000001007047225 */ /* 0x000fc600078e0004 */
[----:B------:R-:W2:Y:S01]  /*0c70*/  LDC R14, c[0x0][0x608] ;  /* 0x00018200ff0e7b82 */ /* 0x000ea20000000800 */
[----:B------:R-:W-:-:S04]  /*0c80*/  IMAD R6, R3, R16, RZ ;  /* 0x0000001003067224 */ /* 0x000fc800078e02ff */
[----:B------:R-:W-:-:S03]  /*0c90*/  IMAD R3, R7, R17, R6 ;  /* 0x0000001107037224 */ /* 0x000fc600078e0206 */
[----:B------:R-:W3:Y:S01]  /*0ca0*/  LDC R18, c[0x0][0x658] ;  /* 0x00019600ff127b82 */ /* 0x000ee20000000800 */
[----:B------:R-:W-:Y:S01]  /*0cb0*/  IMAD.IADD R3, R5, 0x1, R3 ;  /* 0x0000000105037824 */ /* 0x000fe200078e0203 */
[----:B-1----:R-:W-:Y:S01]  /*0cc0*/  ISETP.NE.U32.AND P0, PT, R20, RZ, PT ;  /* 0x000000ff1400720c */ /* 0x002fe20003f05070 */
[----:B------:R-:W-:-:S03]  /*0cd0*/  IMAD.MOV.U32 R5, RZ, RZ, -0x1 ;  /* 0xffffffffff057424 */ /* 0x000fc600078e00ff */
[----:B------:R-:W-:Y:S02]  /*0ce0*/  ISETP.NE.AND.EX P0, PT, R21, RZ, PT, P0 ;  /* 0x000000ff1500720c */ /* 0x000fe40003f05300 */
[----:B------:R-:W1:Y:S01]  /*0cf0*/  LDC R13, c[0x0][0x600] ;  /* 0x00018000ff0d7b82 */ /* 0x000e620000000800 */
[-CC-:B0-----:R-:W-:Y:S02]  /*0d00*/  SHF.R.U64 R10, R4, R8.reuse, R3.reuse ;  /* 0x00000008040a7219 */ /* 0x181fe40000001203 */
[----:B------:R-:W-:-:S05]  /*0d10*/  SHF.R.U32.HI R3, RZ, R8, R3 ;  /* 0x00000008ff037219 */ /* 0x000fca0000011603 */
[----:B------:R-:W0:Y:S01]  /*0d20*/  LDC R15, c[0x0][0x648] ;  /* 0x00019200ff0f7b82 */ /* 0x000e220000000800 */
[-CC-:B--2---:R-:W-:Y:S02]  /*0d30*/  SHF.R.U64 R19, R10, R14.reuse, R3.reuse ;  /* 0x0000000e0a137219 */ /* 0x184fe40000001203 */
[----:B------:R-:W-:-:S05]  /*0d40*/  SHF.R.U32.HI R3, RZ, R14, R3 ;  /* 0x0000000eff037219 */ /* 0x000fca0000011603 */
[----:B------:R-:W2:Y:S01]  /*0d50*/  LDC R17, c[0x0][0x638] ;  /* 0x00018e00ff117b82 */ /* 0x000ea20000000800 */
[-C--:B---3--:R-:W-:Y:S02]  /*0d60*/  SHF.L.U32 R2, R5, R18.reuse, RZ ;  /* 0x0000001205027219 */ /* 0x088fe400000006ff */
[--C-:B------:R-:W-:Y:S02]  /*0d70*/  SHF.R.U64 R12, R19, R18, R3.reuse ;  /* 0x00000012130c7219 */ /* 0x100fe40000001203 */
[----:B------:R-:W-:Y:S02]  /*0d80*/  LOP3.LUT R8, RZ, R2, RZ, 0x33, !PT ;  /* 0x00000002ff087212 */ /* 0x000fe400078e33ff */
[----:B------:R-:W-:Y:S01]  /*0d90*/  SHF.R.U32.HI R3, RZ, R18, R3 ;  /* 0x00000012ff037219 */ /* 0x000fe20000011603 */
[----:B------:R-:W3:Y:S01]  /*0da0*/  LDC R16, c[0x0][0x610] ;  /* 0x00018400ff107b82 */ /* 0x000ee20000000800 */
[----:B------:R-:W-:Y:S01]  /*0db0*/  IMAD.MOV.U32 R2, RZ, RZ, R12 ;  /* 0x000000ffff027224 */ /* 0x000fe200078e000c */
[----:B------:R-:W-:Y:S06]  /*0dc0*/  @!P0 BRA `(.L_x_10) ;  /* 0x0000000000288947 */ /* 0x000fec0003800000 */
[----:B------:R-:W4:Y:S02]  /*0dd0*/  LDC R7, c[0x0][0x64c] ;  /* 0x00019300ff077b82 */ /* 0x000f240000000800 */
[----:B----4-:R-:W-:-:S05]  /*0de0*/  IADD3 R7, P0, R12, R7, RZ ;  /* 0x000000070c077210 */ /* 0x010fca0007f1e0ff */
        /* <DEDUP_REMOVED lines=8> */
.L_x_10:
[----:B0-----:R-:W-:Y:S01]  /*0e70*/  SHF.R.U64 R4, R2, R15, R3 ;  /* 0x0000000f02047219 */ /* 0x001fe20000001203 */
[----:B-1----:R-:W-:Y:S01]  /*0e80*/  VIADD R5, R13, 0xffffffff ;  /* 0xffffffff0d057836 */ /* 0x002fe20000000000 */
[----:B------:R-:W-:Y:S02]  /*0e90*/  SHF.L.U32 R2, R11, R18, RZ ;  /* 0x000000120b027219 */ /* 0x000fe400000006ff */
[----:B------:R-:W-:Y:S01]  /*0ea0*/  LOP3.LUT R3, R19, R8, RZ, 0xc0, !PT ;  /* 0x0000000813037212 */ /* 0x000fe200078ec0ff */
[----:B------:R-:W-:Y:S01]  /*0eb0*/  IMAD.MOV R6, RZ, RZ, -R4 ;  /* 0x000000ffff067224 */ /* 0x000fe200078e0a04 */
[----:B------:R-:W-:Y:S02]  /*0ec0*/  SEL R0, R0, R23, !P2 ;  /* 0x0000001700007207 */ /* 0x000fe40005000000 */
[----:B------:R-:W-:Y:S01]  /*0ed0*/  LOP3.LUT R5, R10, R5, RZ, 0xc0, !PT ;  /* 0x000000050a057212 */ /* 0x000fe200078ec0ff */
[----:B------:R-:W-:Y:S01]  /*0ee0*/  IMAD R3, R2, R4, R3 ;  /* 0x0000000402037224 */ /* 0x000fe200078e0203 */
[----:B------:R-:W-:Y:S01]  /*0ef0*/  R2UR UR23, R22 ;  /* 0x00000000161772ca */ /* 0x000fe200000e0000 */
[----:B--2---:R-:W-:-:S02]  /*0f00*/  IMAD R2, R6, R17, R12 ;  /* 0x0000001106027224 */ /* 0x004fc400078e020c */
[----:B---3--:R-:W-:Y:S02]  /*0f10*/  IMAD R0, R3, R16, R0 ;  /* 0x0000001003007224 */ /* 0x008fe400078e0200 */
[----:B------:R-:W-:Y:S02]  /*0f20*/  IMAD R3, R2, R13, R5 ;  /* 0x0000000d02037224 */ /* 0x000fe400078e0205 */
[----:B------:R-:W-:-:S03]  /*0f30*/  IMAD.MOV.U32 R4, RZ, RZ, 0x1 ;  /* 0x00000001ff047424 */ /* 0x000fc600078e00ff */
[----:B------:R-:W-:Y:S02]  /*0f40*/  SEL R2, R3, R0, !P2 ;  /* 0x0000000003027207 */ /* 0x000fe40005000000 */
[----:B------:R-:W-:-:S03]  /*0f50*/  SEL R0, R0, R3, !P2 ;  /* 0x0000000300007207 */ /* 0x000fc60005000000 */
[----:B------:R1:W-:Y:S04]  /*0f60*/  STL [R1+0x88], R2 ;  /* 0x0000880201007387 */ /* 0x0003e80000100800 */
[----:B------:R1:W-:Y:S02]  /*0f70*/  STL [R1+0x8c], R0 ;  /* 0x00008c0001007387 */ /* 0x0003e40000100800 */
.L_x_8:
[----:B------:R-:W-:-:S08]  /*0f80*/  NOP ;  /* 0x0000000000007918 */ /* 0x000fd00000000000 */
[----:B------:R-:W2:Y:S02]  /*0f90*/  USETMAXREG.TRY_ALLOC.CTAPOOL UP0, 0xe8 ;  /* 0x000000e8000079c8 */ /* 0x000ea40008000600 */
[----:B--2---:R-:W-:-:S13]  /*0fa0*/  PLOP3.LUT P0, PT, PT, PT, UP0, 0x80, 0x0 ;  /* 0x000000000000781c */ /* 0x004fda0003f0f008 */
[----:B------:R-:W-:Y:S05]  /*0fb0*/  @!P0 BRA `(.L_x_8) ;  /* 0xfffffffc00f08947 */ /* 0x000fea000383ffff */
[----:B------:R-:W-:Y:S01]  /*0fc0*/  ULDC.64 UR4, c[0x0][0x598] ;  /* 0x0001660000047ab9 */ /* 0x000fe20000000a00 */
[----:B------:R-:W-:Y:S01]  /*0fd0*/  ULDC.64 UR18, c[0x0][0x208] ;  /* 0x0000820000127ab9 */ /* 0x000fe20000000a00 */
[----:B------:R-:W-:-:S04]  /*0fe0*/  ISETP.NE.U32.AND P0, PT, RZ, UR4, PT ;  /* 0x00000004ff007c0c */ /* 0x000fc8000bf05070 */
[----:B------:R-:W-:-:S13]  /*0ff0*/  ISETP.NE.AND.EX P0, PT, RZ, UR5, PT, P0 ;  /* 0x00000005ff007c0c */ /* 0x000fda000bf05300 */
[----:B------:R-:W-:Y:S05]  /*1000*/  @!P0 BRA `(.L_x_11) ;  /* 0x0000000000208947 */ /* 0x000fea0003800000 */
[----:B-1----:R-:W1:Y:S02]  /*1010*/  LDC.64 R2, c[0x0][0x598] ;  /* 0x00016600ff027b82 */ /* 0x002e640000000a00 */
[----:B-1----:R-:W2:Y:S02]  /*1020*/  LDG.E.64 R2, desc[UR18][R2.64] ;  /* 0x0000001202027981 */ /* 0x002ea4000c1e1b00 */
[----:B--2---:R-:W-:-:S04]  /*1030*/  ISETP.NE.U32.AND P0, PT, R2, RZ, PT ;  /* 0x000000ff0200720c */ /* 0x004fc80003f05070 */
[----:B------:R-:W-:-:S13]  /*1040*/  ISETP.NE.AND.EX P0, PT, R3, RZ, PT, P0 ;  /* 0x000000ff0300720c */ /* 0x000fda0003f05300 */
[----:B------:R-:W-:Y:S05]  /*1050*/  @!P0 BRA `(.L_x_11) ;  /* 0x00000000000c8947 */ /* 0x000fea0003800000 */
[----:B------:R-:W2:Y:S02]  /*1060*/  LD.E R2, desc[UR18][R2.64] ;  /* 0x0000001202027980 */ /* 0x000ea4000c101900 */
[----:B--2---:R-:W-:Y:S01]  /*1070*/  R2UR UR20, R2 ;  /* 0x00000000021472ca */ /* 0x004fe200000e0000 */
[----:B------:R-:W-:-:S14]  /*1080*/  BRA `(.L_x_12) ;  /* 0x0000000000247947 */ /* 0x000fdc0003800000 */
.L_x_11:
[----:B------:R-:W-:Y:S02]  /*1090*/  ULDC.64 UR4, c[0x0][0x588] ;  /* 0x0001620000047ab9 */ /* 0x000fe40000000a00 */
[----:B------:R-:W-:-:S04]  /*10a0*/  ISETP.NE.U32.AND P0, PT, RZ, UR4, PT ;  /* 0x00000004ff007c0c */ /* 0x000fc8000bf05070 */
[----:B------:R-:W-:-:S13]  /*10b0*/  ISETP.NE.AND.EX P0, PT, RZ, UR5, PT, P0 ;  /* 0x00000005ff007c0c */ /* 0x000fda000bf05300 */
[----:B------:R-:W-:Y:S05]  /*10c0*/  @!P0 BRA `(.L_x_13) ;  /* 0x0000000000108947 */ /* 0x000fea0003800000 */
[----:B-1----:R-:W1:Y:S02]  /*10d0*/  LDC.64 R2, c[0x0][0x588] ;  /* 0x00016200ff027b82 */ /* 0x002e640000000a00 */
[----:B-1----:R-:W2:Y:S02]  /*10e0*/  LDG.E R2, desc[UR18][R2.64] ;  /* 0x0000001202027981 */ /* 0x002ea4000c1e1900 */
[----:B--2---:R-:W-:Y:S01]  /*10f0*/  R2UR UR20, R2 ;  /* 0x00000000021472ca */ /* 0x004fe200000e0000 */
[----:B------:R-:W-:-:S14]  /*1100*/  BRA `(.L_x_12) ;  /* 0x0000000000047947 */ /* 0x000fdc0003800000 */
.L_x_13:
[----:B------:R-:W-:-:S05]  /*1110*/  ULDC UR20, c[0x0][0x580] ;  /* 0x0001600000147ab9 */ /* 0x000fca0000000800 */
.L_x_12:
[----:B------:R-:W-:Y:S02]  /*1120*/  ULDC.64 UR4, c[0x0][0x5a0] ;  /* 0x0001680000047ab9 */ /* 0x000fe40000000a00 */
        /* <DEDUP_REMOVED lines=11> */
.L_x_14:
        /* <DEDUP_REMOVED lines=8> */
.L_x_16:
[----:B------:R-:W-:-:S05]  /*1260*/  ULDC UR21, c[0x0][0x584] ;  /* 0x0001610000157ab9 */ /* 0x000fca0000000800 */
.L_x_15:
[----:B------:R-:W-:-:S13]  /*1270*/  LOP3.LUT P0, RZ, R4, 0xff, RZ, 0xc0, !PT ;  /* 0x000000ff04ff7812 */ /* 0x000fda000780c0ff */
[----:B------:R-:W-:Y:S05]  /*1280*/  @!P0 EXIT ;  /* 0x000000000000894d */ /* 0x000fea0003800000 */
[----:B------:R-:W-:Y:S01]  /*1290*/  ULDC UR4, c[0x0][0x28c] ;  /* 0x0000a30000047ab9 */ /* 0x000fe20000000800 */
[----:B------:R-:W-:Y:S02]  /*12a0*/  ULOP3.LUT UR22, UR13, 0x1, URZ, 0xfc, !UPT ;  /* 0x000000010d167892 */ /* 0x000fe4000f8efc3f */
[----:B------:R-:W-:-:S04]  /*12b0*/  UIADD3 UR4, UR4, 0x1f, URZ ;  /* 0x0000001f04047890 */ /* 0x000fc8000fffe03f */
[----:B------:R-:W-:-:S04]  /*12c0*/  USHF.R.S32.HI UR5, URZ, 0x1f, UR4 ;  /* 0x0000001f3f057899 */ /* 0x000fc80008011404 */
[----:B------:R-:W-:-:S03]  /*12d0*/  ULEA.HI UR5, UR5, UR4, URZ, 0x5 ;  /* 0x0000000405057291 */ /* 0x000fc6000f8f283f */
[----:B------:R-:W-:Y:S01]  /*12e0*/  UMOV UR4, URZ ;  /* 0x0000003f00047c82 */ /* 0x000fe20008000000 */
[----:B------:R-:W-:-:S03]  /*12f0*/  USHF.R.S32.HI UR12, URZ, 0x5, UR5 ;  /* 0x000000053f0c7899 */ /* 0x000fc60008011405 */
[----:B------:R-:W-:-:S09]  /*1300*/  UMOV UR5, URZ ;  /* 0x0000003f00057c82 */ /* 0x000fd20008000000 */
.L_x_299:
[----:B-1----:R-:W1:Y:S01]  /*1310*/  S2R R0, SR_TID.X ;  /* 0x0000000000007919 */ /* 0x002e620000002100 */
[----:B--2---:R-:W2:Y:S01]  /*1320*/  S2UR UR11, SR_CgaCtaId ;  /* 0x00000000000b79c3 */ /* 0x004ea20000008800 */
[----:B------:R-:W-:Y:S01]  /*1330*/  UMOV UR14, 0x400 ;  /* 0x00000400000e7882 */ /* 0x000fe20000000000 */
[----:B------:R-:W-:Y:S01]  /*1340*/  UMOV UR6, URZ ;  /* 0x0000003f00067c82 */ /* 0x000fe20008000000 */
[----:B------:R-:W-:Y:S01]  /*1350*/  STL [R1+0x74], RZ ;  /* 0x000074ff01007387 */ /* 0x000fe20000100800 */
[----:B------:R-:W-:Y:S01]  /*1360*/  UMOV UR7, URZ ;  /* 0x0000003f00077c82 */ /* 0x000fe20008000000 */
[----:B------:R-:W-:Y:S01]  /*1370*/  UMOV UR8, URZ ;  /* 0x0000003f00087c82 */ /* 0x000fe20008000000 */
[----:B------:R-:W-:Y:S01]  /*1380*/  UMOV UR16, UR5 ;  /* 0x0000000500107c82 */ /* 0x000fe20008000000 */
[----:B------:R-:W-:Y:S01]  /*1390*/  STL [R1+0x70], RZ ;  /* 0x000070ff01007387 */ /* 0x000fe20000100800 */
[----:B---3--:R-:W3:Y:S01]  /*13a0*/  LDC R2, c[0x0][0x28c] ;  /* 0x0000a300ff027b82 */ /* 0x008ee20000000800 */
[----:B------:R-:W-:-:S02]  /*13b0*/  CS2R R4, SRZ ;  /* 0x0000000000047805 */ /* 0x000fc4000001ff00 */
[----:B------:R-:W-:Y:S01]  /*13c0*/  CS2R R6, SRZ ;  /* 0x0000000000067805 */ /* 0x000fe2000001ff00 */
[----:B------:R-:W-:Y:S01]  /*13d0*/  STL [R1+0x6c], RZ ;  /* 0x00006cff01007387 */ /* 0x000fe20000100800 */
[----:B------:R-:W-:Y:S02]  /*13e0*/  CS2R R8, SRZ ;  /* 0x0000000000087805 */ /* 0x000fe4000001ff00 */
[----:B------:R-:W-:Y:S02]  /*13f0*/  CS2R R10, SRZ ;  /* 0x00000000000a7805 */ /* 0x000fe4000001ff00 */
[----:B------:R-:W-:Y:S01]  /*1400*/  CS2R R12, SRZ ;  /* 0x00000000000c7805 */ /* 0x000fe2000001ff00 */
[----:B------:R-:W-:Y:S01]  /*1410*/  STL [R1+0x68], RZ ;  /* 0x000068ff01007387 */ /* 0x000fe20000100800 */
[----:B------:R-:W-:Y:S02]  /*1420*/  CS2R R14, SRZ ;  /* 0x00000000000e7805 */ /* 0x000fe4000001ff00 */
[----:B------:R-:W-:-:S02]  /*1430*/  CS2R R16, SRZ ;  /* 0x0000000000107805 */ /* 0x000fc4000001ff00 */
[----:B0-----:R-:W-:Y:S01]  /*1440*/  CS2R R18, SRZ ;  /* 0x0000000000127805 */ /* 0x001fe2000001ff00 */
[----:B------:R-:W-:Y:S01]  /*1450*/  STL [R1+0x64], RZ ;  /* 0x000064ff01007387 */ /* 0x000fe20000100800 */
[----:B------:R-:W-:Y:S02]  /*1460*/  CS2R R20, SRZ ;  /* 0x0000000000147805 */ /* 0x000fe4000001ff00 */
[----:B------:R-:W-:Y:S02]  /*1470*/  CS2R R22, SRZ ;  /* 0x0000000000167805 */ /* 0x000fe4000001ff00 */
[----:B------:R-:W-:Y:S01]  /*1480*/  CS2R R152, SRZ ;  /* 0x0000000000987805 */ /* 0x000fe2000001ff00 */
[----:B------:R-:W-:Y:S01]  /*1490*/  STL [R1+0x60], RZ ;  /* 0x000060ff01007387 */ /* 0x000fe20000100800 */
[----:B--2---:R-:W-:Y:S01]  /*14a0*/  ULEA UR14, UR11, UR14, 0x18 ;  /* 0x0000000e0b0e7291 */ /* 0x004fe2000f8ec03f */
[----:B------:R-:W-:Y:S02]  /*14b0*/  CS2R R154, SRZ ;  /* 0x00000000009a7805 */ /* 0x000fe4000001ff00 */
[----:B------:R-:W-:Y:S01]  /*14c0*/  CS2R R156, SRZ ;  /* 0x00000000009c7805 */ /* 0x000fe2000001ff00 */
[----:B------:R-:W-:Y:S01]  /*14d0*/  STL [R1+0x5c], RZ ;  /* 0x00005cff01007387 */ /* 0x000fe20000100800 */
[----:B------:R-:W-:-:S02]  /*14e0*/  CS2R R158, SRZ ;  /* 0x00000000009e7805 */ /* 0x000fc4000001ff00 */
[----:B------:R-:W-:Y:S02]  /*14f0*/  CS2R R160, SRZ ;  /* 0x0000000000a07805 */ /* 0x000fe4000001ff00 */
[----:B------:R-:W-:Y:S02]  /*1500*/  CS2R R162, SRZ ;  /* 0x0000000000a27805 */ /* 0x000fe4000001ff00 */
[----:B-1----:R-:W-:Y:S01]  /*1510*/  LOP3.LUT R0, R0, 0x80, RZ, 0xc0, !PT ;  /* 0x0000008000007812 */ /* 0x002fe200078ec0ff */
[----:B------:R-:W-:Y:S01]  /*1520*/  STL [R1+0x58], RZ ;  /* 0x000058ff01007387 */ /* 0x000fe20000100800 */
[----:B---3--:R-:W-:Y:S02]  /*1530*/  ISETP.GE.AND P0, PT, R2, 0x1, PT ;  /* 0x000000010200780c */ /* 0x008fe40003f06270 */
[----:B------:R-:W-:Y:S02]  /*1540*/  CS2R R2, SRZ ;  /* 0x0000000000027805 */ /* 0x000fe4000001ff00 */
[----:B------:R-:W-:Y:S01]  /*1550*/  SHF.R.U32.HI R0, RZ, 0x7, R0 ;  /* 0x00000007ff007819 */ /* 0x000fe20000011600 */
[----:B------:R-:W-:Y:S01]  /*1560*/  STL [R1+0x54], RZ ;  /* 0x000054ff01007387 */ /* 0x000fe20000100800 */
[----:B------:R-:W-:-:S02]  /*1570*/  CS2R R164, SRZ ;  /* 0x0000000000a47805 */ /* 0x000fc4000001ff00 */
[----:B------:R-:W-:Y:S02]  /*1580*/  CS2R R166, SRZ ;  /* 0x0000000000a67805 */ /* 0x000fe4000001ff00 */
[----:B------:R-:W-:Y:S01]  /*1590*/  CS2R R168, SRZ ;  /* 0x0000000000a87805 */ /* 0x000fe2000001ff00 */
[----:B------:R-:W-:Y:S01]  /*15a0*/  STL [R1+0x50], RZ ;  /* 0x000050ff01007387 */ /* 0x000fe20000100800 */
[----:B------:R-:W-:Y:S02]  /*15b0*/  CS2R R170, SRZ ;  /* 0x0000000000aa7805 */ /* 0x000fe4000001ff00 */
[----:B------:R-:W-:Y:S02]  /*15c0*/  CS2R R172, SRZ ;  /* 0x0000000000ac7805 */ /* 0x000fe4000001ff00 */
[----:B------:R-:W-:Y:S01]  /*15d0*/  CS2R R174, SRZ ;  /* 0x0000000000ae7805 */ /* 0x000fe2000001ff00 */
[----:B------:R-:W0:Y:S01]  /*15e0*/  SHFL.IDX PT, R0, R0, RZ, 0x1f ;  /* 0x00001fff00007589 */ /* 0x000e2200000e0000 */
[----:B------:R-:W-:-:S02]  /*15f0*/  CS2R R176, SRZ ;  /* 0x0000000000b07805 */ /* 0x000fc4000001ff00 */
[----:B------:R-:W-:Y:S02]  /*1600*/  CS2R R178, SRZ ;  /* 0x0000000000b27805 */ /* 0x000fe4000001ff00 */
[----:B------:R-:W-:Y:S01]  /*1610*/  CS2R R180, SRZ ;  /* 0x0000000000b47805 */ /* 0x000fe2000001ff00 */
[----:B------:R1:W-:Y:S01]  /*1620*/  STL [R1+0x4c], RZ ;  /* 0x00004cff01007387 */ /* 0x0003e20000100800 */
[----:B------:R-:W-:Y:S02]  /*1630*/  CS2R R182, SRZ ;  /* 0x0000000000b67805 */ /* 0x000fe4000001ff00 */
[----:B------:R-:W-:Y:S02]  /*1640*/  CS2R R184, SRZ ;  /* 0x0000000000b87805 */ /* 0x000fe4000001ff00 */
[----:B------:R-:W-:Y:S01]  /*1650*/  CS2R R186, SRZ ;  /* 0x0000000000ba7805 */ /* 0x000fe2000001ff00 */
[----:B------:R1:W-:Y:S01]  /*1660*/  STL [R1+0x48], RZ ;  /* 0x000048ff01007387 */ /* 0x0003e20000100800 */
        /* <DEDUP_REMOVED lines=14> */
[----:B------:R-:W-:Y:S02]  /*1750*/  CS2R R210, SRZ ;  /* 0x0000000000d27805 */ /* 0x000fe4000001ff00 */
[----:B0-----:R-:W-:Y:S01]  /*1760*/  R2UR UR9, R0 ;  /* 0x00000000000972ca */ /* 0x001fe200000e0000 */
[----:B------:R1:W-:Y:S01]  /*1770*/  STL [R1+0x38], RZ ;  /* 0x000038ff01007387 */ /* 0x0003e20000100800 */
[----:B------:R-:W-:Y:S01]  /*1780*/  IMAD.MOV.U32 R0, RZ, RZ, RZ ;  /* 0x000000ffff007224 */ /* 0x000fe200078e00ff */
[----:B------:R-:W-:-:S02]  /*1790*/  CS2R R212, SRZ ;  /* 0x0000000000d47805 */ /* 0x000fc4000001ff00 */
[----:B------:R-:W-:Y:S01]  /*17a0*/  CS2R R214, SRZ ;  /* 0x0000000000d67805 */ /* 0x000fe2000001ff00 */
[----:B------:R1:W-:Y:S01]  /*17b0*/  STL [R1+0x34], RZ ;  /* 0x000034ff01007387 */ /* 0x0003e20000100800 */
[----:B------:R-:W-:Y:S02]  /*17c0*/  CS2R R216, SRZ ;  /* 0x0000000000d87805 */ /* 0x000fe4000001ff00 */
[----:B------:R-:W-:Y:S02]  /*17d0*/  CS2R R218, SRZ ;  /* 0x0000000000da7805 */ /* 0x000fe4000001ff00 */
[----:B------:R-:W-:Y:S01]  /*17e0*/  CS2R R220, SRZ ;  /* 0x0000000000dc7805 */ /* 0x000fe2000001ff00 */
[----:B------:R1:W-:Y:S01]  /*17f0*/  STL [R1+0x30], RZ ;  /* 0x000030ff01007387 */ /* 0x0003e20000100800 */
[----:B------:R-:W-:Y:S02]  /*1800*/  CS2R R222, SRZ ;  /* 0x0000000000de7805 */ /* 0x000fe4000001ff00 */
[----:B------:R-:W-:Y:S01]  /*1810*/  CS2R R224, SRZ ;  /* 0x0000000000e07805 */ /* 0x000fe2000001ff00 */
[----:B------:R-:W-:Y:S01]  /*1820*/  IMAD.MOV.U32 R226, RZ, RZ, RZ ;  /* 0x000000ffffe27224 */ /* 0x000fe200078e00ff */
[----:B------:R1:W-:Y:S01]  /*1830*/  STL [R1+0x2c], RZ ;  /* 0x00002cff01007387 */ /* 0x0003e20000100800 */
[----:B------:R-:W-:Y:S01]  /*1840*/  ULEA.HI UR10, UR9, UR9, URZ, 0x1 ;  /* 0x00000009090a7291 */ /* 0x000fe2000f8f083f */
[----:B------:R-:W-:Y:S01]  /*1850*/  IMAD.U32 R227, RZ, RZ, UR4 ;  /* 0x00000004ffe37e24 */ /* 0x000fe2000f8e00ff */
[----:B------:R-:W-:Y:S01]  /*1860*/  CS2R R24, SRZ ;  /* 0x0000000000187805 */ /* 0x000fe2000001ff00 */
[----:B------:R1:W-:Y:S01]  /*1870*/  STL [R1+0x28], RZ ;  /* 0x000028ff01007387 */ /* 0x0003e20000100800 */
[----:B------:R-:W-:Y:S01]  /*1880*/  ULOP3.LUT UR10, UR10, 0x1ffffe, URZ, 0xc0, !UPT ;  /* 0x001ffffe0a0a7892 */ /* 0x000fe2000f8ec03f */
[----:B------:R-:W-:-:S02]  /*1890*/  CS2R R26, SRZ ;  /* 0x00000000001a7805 */ /* 0x000fc4000001ff00 */
[----:B------:R-:W-:Y:S01]  /*18a0*/  CS2R R28, SRZ ;  /* 0x00000000001c7805 */ /* 0x000fe2000001ff00 */
[----:B------:R1:W-:Y:S01]  /*18b0*/  STL [R1+0x24], RZ ;  /* 0x000024ff01007387 */ /* 0x0003e20000100800 */
[----:B------:R-:W-:Y:S01]  /*18c0*/  UIADD3 UR10, UR9, -UR10, URZ ;  /* 0x8000000a090a7290 */ /* 0x000fe2000fffe03f */
[----:B----4-:R-:W-:Y:S02]  /*18d0*/  CS2R R30, SRZ ;  /* 0x00000000001e7805 */ /* 0x010fe4000001ff00 */
[----:B------:R-:W-:Y:S01]  /*18e0*/  CS2R R32, SRZ ;  /* 0x0000000000207805 */ /* 0x000fe2000001ff00 */
[----:B------:R1:W-:Y:S01]  /*18f0*/  STL [R1+0x20], RZ ;  /* 0x000020ff01007387 */ /* 0x0003e20000100800 */
[----:B------:R-:W-:Y:S01]  /*1900*/  ULEA UR10, UR10, UR14, 0xb ;  /* 0x0000000e0a0a7291 */ /* 0x000fe2000f8e583f */
[----:B------:R-:W-:Y:S02]  /*1910*/  CS2R R34, SRZ ;  /* 0x0000000000227805 */ /* 0x000fe4000001ff00 */
[----:B------:R-:W-:Y:S01]  /*1920*/  CS2R R36, SRZ ;  /* 0x0000000000247805 */ /* 0x000fe2000001ff00 */
[----:B------:R1:W-:Y:S01]  /*1930*/  STL [R1+0x1c], RZ ;  /* 0x00001cff01007387 */ /* 0x0003e20000100800 */
[----:B------:R-:W-:Y:S01]  /*1940*/  UIADD3 UR10, UR10, 0x100, URZ ;  /* 0x000001000a0a7890 */ /* 0x000fe2000fffe03f */
[----:B------:R-:W-:-:S02]  /*1950*/  CS2R R38, SRZ ;  /* 0x0000000000267805 */ /* 0x000fc4000001ff00 */
[----:B------:R-:W-:Y:S01]  /*1960*/  CS2R R40, SRZ ;  /* 0x0000000000287805 */ /* 0x000fe2000001ff00 */
[----:B------:R1:W-:Y:S01]  /*1970*/  STL [R1+0x18], RZ ;  /* 0x000018ff01007387 */ /* 0x0003e20000100800 */
[----:B------:R-:W-:Y:S01]  /*1980*/  USHF.R.U32.HI UR10, URZ, 0x4, UR10 ;  /* 0x000000043f0a7899 */ /* 0x000fe2000801160a */
[----:B------:R-:W-:Y:S02]  /*1990*/  CS2R R42, SRZ ;  /* 0x00000000002a7805 */ /* 0x000fe4000001ff00 */
[----:B------:R-:W-:Y:S01]  /*19a0*/  CS2R R44, SRZ ;  /* 0x00000000002c7805 */ /* 0x000fe2000001ff00 */
[----:B------:R1:W-:Y:S01]  /*19b0*/  STL [R1+0x14], RZ ;  /* 0x000014ff01007387 */ /* 0x0003e20000100800 */
[----:B------:R-:W-:Y:S01]  /*19c0*/  ULOP3.LUT UR15, UR10, 0x3fff, URZ, 0xc0, !UPT ;  /* 0x00003fff0a0f7892 */ /* 0x000fe2000f8ec03f */
        /* <DEDUP_REMOVED lines=18> */
[----:B------:R1:W-:Y:S01]  /*1af0*/  STL [R1], RZ ;  /* 0x000000ff01007387 */ /* 0x0003e20000100800 */
[----:B------:R-:W-:-:S02]  /*1b00*/  CS2R R74, SRZ ;  /* 0x00000000004a7805 */ /* 0x000fc4000001ff00 */
[----:B------:R-:W-:Y:S02]  /*1b10*/  CS2R R76, SRZ ;  /* 0x00000000004c7805 */ /* 0x000fe4000001ff00 */
[----:B------:R-:W-:Y:S02]  /*1b20*/  CS2R R78, SRZ ;  /* 0x00000000004e7805 */ /* 0x000fe4000001ff00 */
[----:B------:R-:W-:Y:S02]  /*1b30*/  CS2R R80, SRZ ;  /* 0x0000000000507805 */ /* 0x000fe4000001ff00 */
[----:B------:R-:W-:Y:S02]  /*1b40*/  CS2R R82, SRZ ;  /* 0x0000000000527805 */ /* 0x000fe4000001ff00 */
[----:B------:R-:W-:Y:S02]  /*1b50*/  CS2R R84, SRZ ;  /* 0x0000000000547805 */ /* 0x000fe4000001ff00 */
        /* <DEDUP_REMOVED lines=32> */
[----:B------:R-:W-:Y:S01]  /*1d60*/  CS2R R150, SRZ ;  /* 0x0000000000967805 */ /* 0x000fe2000001ff00 */
[----:B-1----:R-:W-:Y:S06]  /*1d70*/  @!P0 BRA `(.L_x_17) ;  /* 0x0000001000548947 */ /* 0x002fec0003800000 */
[----:B------:R-:W-:-:S06]  /*1d80*/  UISETP.NE.AND UP0, UPT, UR22, 0x3, UPT ;  /* 0x000000031600788c */ /* 0x000fcc000bf05270 */
[----:B------:R-:W-:-:S13]  /*1d90*/  PLOP3.LUT P1, PT, PT, PT, UP0, 0x80, 0x0 ;  /* 0x000000000000781c */ /* 0x000fda0003f2f008 */
[----:B------:R-:W-:Y:S05]  /*1da0*/  @!P1 BRA `(.L_x_18) ;  /* 0x0000000000049947 */ /* 0x000fea0003800000 */
[----:B------:R-:W-:Y:S01]  /*1db0*/  BPT.TRAP 0x1 ;  /* 0x000000040000795c */ /* 0x000fe20000300000 */
.L_x_18:
[----:B------:R-:W-:Y:S01]  /*1dc0*/  ULEA UR6, UR5, UR14, 0x3 ;  /* 0x0000000e05067291 */ /* 0x000fe2000f8e183f */
[----:B------:R-:W-:-:S05]  /*1dd0*/  IMAD.U32 R0, RZ, RZ, UR4 ;  /* 0x00000004ff007e24 */ /* 0x000fca000f8e00ff */
[----:B------:R-:W-:-:S04]  /*1de0*/  SHF.L.U32 R0, R0, 0x1f, RZ ;  /* 0x0000001f00007819 */ /* 0x000fc800000006ff */
[----:B------:R0:W1:Y:S01]  /*1df0*/  SYNCS.PHASECHK.TRANS64.TRYWAIT P0, [UR6], R0 ;  /* 0x00000000ff0075a7 */ /* 0x0000620008000146 */
[----:B------:R-:W-:Y:S05]  /*1e00*/  @!P1 BRA `(.L_x_19) ;  /* 0x0000000000049947 */ /* 0x000fea0003800000 */
[----:B------:R-:W-:Y:S01]  /*1e10*/  BPT.TRAP 0x1 ;  /* 0x000000040000795c */ /* 0x000fe20000300000 */
.L_x_19:
[----:B-1----:R-:W-:Y:S05]  /*1e20*/  @P0 BRA `(.L_x_20) ;  /* 0x0000000000080947 */ /* 0x002fea0003800000 */
[----:B------:R-:W1:Y:S02]  /*1e30*/  SYNCS.PHASECHK.TRANS64.TRYWAIT P0, [UR6], R0 ;  /* 0x00000000ff0075a7 */ /* 0x000e640008000146 */
[----:B-1----:R-:W-:Y:S05]  /*1e40*/  @!P0 BRA `(.L_x_21) ;  /* 0x000000e400188947 */ /* 0x002fea0003800000 */
.L_x_20:
[----:B------:R2:W-:Y:S01]  /*1e50*/  STL [R1+0x74], RZ ;  /* 0x000074ff01007387 */ /* 0x0005e20000100800 */
[----:B------:R-:W-:Y:S01]  /*1e60*/  UIADD3 UR6, UR14, 0x5100, URZ ;  /* 0x000051000e067890 */ /* 0x000fe2000fffe03f */
[----:B------:R-:W-:Y:S01]  /*1e70*/  WARPGROUP.ARRIVE ;  /* 0x00000000000079c5 */ /* 0x000fe20000000000 */
[----:B------:R-:W-:Y:S01]  /*1e80*/  ULDC UR7, c[0x0][0x50c] ;  /* 0x0001430000077ab9 */ /* 0x000fe20000000800 */
[----:B------:R2:W-:Y:S01]  /*1e90*/  STL [R1+0x70], RZ ;  /* 0x000070ff01007387 */ /* 0x0005e20000100800 */
[----:B------:R-:W-:Y:S01]  /*1ea0*/  UISETP.NE.AND UP0, UPT, UR7, 0x1, UPT ;  /* 0x000000010700788c */ /* 0x000fe2000bf05270 */
[----:B01----:R-:W-:Y:S01]  /*1eb0*/  IMAD.MOV.U32 R0, RZ, RZ, RZ ;  /* 0x000000ffff007224 */ /* 0x003fe200078e00ff */
[----:B------:R-:W-:Y:S01]  /*1ec0*/  USHF.R.U32.HI UR6, URZ, 0x4, UR6 ;  /* 0x000000043f067899 */ /* 0x000fe20008011606 */
[----:B------:R2:W-:Y:S01]  /*1ed0*/  STL [R1+0x6c], RZ ;  /* 0x00006cff01007387 */ /* 0x0005e20000100800 */
[----:B------:R-:W-:Y:S01]  /*1ee0*/  USEL UR7, URZ, 0x1, UP0 ;  /* 0x000000013f077887 */ /* 0x000fe20008000000 */
[----:B------:R-:W-:Y:S01]  /*1ef0*/  CS2R R2, SRZ ;  /* 0x0000000000027805 */ /* 0x000fe2000001ff00 */
[----:B------:R-:W-:Y:S01]  /*1f00*/  ULOP3.LUT UR6, UR6, 0x3fff, URZ, 0xc0, !UPT ;  /* 0x00003fff06067892 */ /* 0x000fe2000f8ec03f */
[----:B------:R2:W-:Y:S01]  /*1f10*/  STL [R1+0x68], RZ ;  /* 0x000068ff01007387 */ /* 0x0005e20000100800 */
[----:B------:R-:W-:Y:S01]  /*1f20*/  ULOP3.LUT UR8, UR15, 0x10000, URZ, 0xfc, !UPT ;  /* 0x000100000f087892 */ /* 0x000fe2000f8efc3f */
[----:B------:R-:W-:Y:S01]  /*1f30*/  CS2R R4, SRZ ;  /* 0x0000000000047805 */ /* 0x000fe2000001ff00 */
[----:B------:R-:W-:Y:S01]  /*1f40*/  ULOP3.LUT UR6, UR6, 0x10000, URZ, 0xfc, !UPT ;  /* 0x0001000006067892 */ /* 0x000fe2000f8efc3f */
[----:B------:R2:W-:Y:S01]  /*1f50*/  STL [R1+0x64], RZ ;  /* 0x000064ff01007387 */ /* 0x0005e20000100800 */
[----:B------:R-:W-:Y:S01]  /*1f60*/  ISETP.NE.AND P0, PT, RZ, UR7, PT ;  /* 0x00000007ff007c0c */ /* 0x000fe2000bf05270 */
[----:B------:R-:W-:Y:S01]  /*1f70*/  ULEA UR8, UR5, UR8, 0x8 ;  /* 0x0000000805087291 */ /* 0x000fe2000f8e403f */
[----:B------:R-:W-:Y:S01]  /*1f80*/  CS2R R6, SRZ ;  /* 0x0000000000067805 */ /* 0x000fe2000001ff00 */
[----:B------:R2:W-:Y:S01]  /*1f90*/  STL [R1+0x60], RZ ;  /* 0x000060ff01007387 */ /* 0x0005e20000100800 */
[----:B------:R-:W-:Y:S01]  /*1fa0*/  ULEA UR10, UR5, UR6, 0x9 ;  /* 0x00000006050a7291 */ /* 0x000fe2000f8e483f */
[----:B------:R-:W-:Y:S01]  /*1fb0*/  CS2R R8, SRZ ;  /* 0x0000000000087805 */ /* 0x000fe2000001ff00 */
[----:B------:R-:W-:Y:S01]  /*1fc0*/  UMOV UR9, 0xc0000010 ;  /* 0xc000001000097882 */ /* 0x000fe20000000000 */
[----:B------:R2:W-:Y:S01]  /*1fd0*/  STL [R1+0x5c], RZ ;  /* 0x00005cff01007387 */ /* 0x0005e20000100800 */
[----:B------:R-:W-:Y:S01]  /*1fe0*/  UMOV UR11, 0xc0000010 ;  /* 0xc0000010000b7882 */ /* 0x000fe20000000000 */
[----:B------:R-:W-:Y:S01]  /*1ff0*/  UMOV UR6, 0x1 ;  /* 0x0000000100067882 */ /* 0x000fe20000000000 */
[----:B------:R-:W-:Y:S01]  /*2000*/  CS2R R10, SRZ ;  /* 0x00000000000a7805 */ /* 0x000fe2000001ff00 */
[----:B------:R2:W-:Y:S01]  /*2010*/  STL [R1+0x58], RZ ;  /* 0x000058ff01007387 */ /* 0x0005e20000100800 */
[----:B------:R-:W-:Y:S01]  /*2020*/  CS2R R12, SRZ ;  /* 0x00000000000c7805 */ /* 0x000fe2000001ff00 */
[----:B------:R-:W-:Y:S01]  /*2030*/  QGMMA.64x256x32.F32.E4M3.E4M3 R24, gdesc[UR8], RZ, !UPT, gsb0 ;  /* 0x03e00000081879f3 */ /* 0x000fe2000c0008ff */
        /* <DEDUP_REMOVED lines=55> */
[----:B------:R-:W-:Y:S01]  /*23b0*/  CS2R R224, SRZ ;  /* 0x0000000000e07805 */ /* 0x000fe2000001ff00 */
[----:B------:R-:W-:Y:S01]  /*23c0*/  IMAD.MOV.U32 R226, RZ, RZ, RZ ;  /* 0x000000ffffe27224 */ /* 0x000fe200078e00ff */
[----:B------:R2:W-:Y:S04]  /*23d0*/  STL [R1+0x1c], RZ ;  /* 0x00001cff01007387 */ /* 0x0005e80000100800 */
[----:B------:R2:W-:Y:S04]  /*23e0*/  STL [R1+0x18], RZ ;  /* 0x000018ff01007387 */ /* 0x0005e80000100800 */
[----:B------:R2:W-:Y:S04]  /*23f0*/  STL [R1+0x14], RZ ;  /* 0x000014ff01007387 */ /* 0x0005e80000100800 */
[----:B------:R2:W-:Y:S04]  /*2400*/  STL [R1+0x10], RZ ;  /* 0x000010ff01007387 */ /* 0x0005e80000100800 */
[----:B------:R2:W-:Y:S04]  /*2410*/  STL [R1+0xc], RZ ;  /* 0x00000cff01007387 */ /* 0x0005e80000100800 */
[----:B------:R2:W-:Y:S04]  /*2420*/  STL [R1+0x8], RZ ;  /* 0x000008ff01007387 */ /* 0x0005e80000100800 */
[----:B------:R2:W-:Y:S04]  /*2430*/  STL [R1+0x4], RZ ;  /* 0x000004ff01007387 */ /* 0x0005e80000100800 */
[----:B------:R2:W-:Y:S01]  /*2440*/  STL [R1], RZ ;  /* 0x000000ff01007387 */ /* 0x0005e20000100800 */
[----:B------:R-:W-:Y:S05]  /*2450*/  @!P0 BRA `(.L_x_22) ;  /* 0x0000000800808947 */ /* 0x000fea0003800000 */
[----:B------:R-:W-:Y:S02]  /*2460*/  WARPGROUP.DEPBAR.LE gsb0, 0x0 ;  /* 0x00008000000079c5 */ /* 0x000fe40000010000 */
[----:B------:R-:W-:-:S01]  /*2470*/  FADD R227, RZ, R122 ;  /* 0x0000007affe37221 */ /* 0x000fc20000000000 */
[----:B------:R-:W-:Y:S01]  /*2480*/  FADD R226, RZ, R24 ;  /* 0x00000018ffe27221 */ /* 0x000fe20000000000 */
[----:B------:R-:W-:-:S01]  /*2490*/  FADD R225, RZ, R25 ;  /* 0x00000019ffe17221 */ /* 0x000fc20000000000 */
[----:B------:R-:W-:Y:S01]  /*24a0*/  FADD R224, RZ, R26 ;  /* 0x0000001affe07221 */ /* 0x000fe20000000000 */
[----:B------:R-:W-:-:S01]  /*24b0*/  FADD R223, RZ, R27 ;  /* 0x0000001bffdf7221 */ /* 0x000fc20000000000 */
[----:B------:R0:W-:Y:S01]  /*24c0*/  STL [R1], R227 ;  /* 0x000000e301007387 */ /* 0x0001e20000100800 */
[----:B------:R-:W-:-:S01]  /*24d0*/  FADD R222, RZ, R28 ;  /* 0x0000001cffde7221 */ /* 0x000fc20000000000 */
[----:B------:R-:W-:Y:S01]  /*24e0*/  FADD R221, RZ, R29 ;  /* 0x0000001dffdd7221 */ /* 0x000fe20000000000 */
[----:B------:R-:W-:-:S01]  /*24f0*/  FADD R220, RZ, R30 ;  /* 0x0000001effdc7221 */ /* 0x000fc20000000000 */
[----:B------:R-:W-:Y:S01]  /*2500*/  FADD R219, RZ, R31 ;  /* 0x0000001fffdb7221 */ /* 0x000fe20000000000 */
[----:B------:R-:W-:-:S01]  /*2510*/  FADD R218, RZ, R32 ;  /* 0x00000020ffda7221 */ /* 0x000fc20000000000 */
[----:B------:R-:W-:Y:S01]  /*2520*/  FADD R217, RZ, R33 ;  /* 0x00000021ffd97221 */ /* 0x000fe20000000000 */
[----:B------:R-:W-:-:S01]  /*2530*/  FADD R216, RZ, R34 ;  /* 0x00000022ffd87221 */ /* 0x000fc20000000000 */
[----:B------:R-:W-:Y:S01]  /*2540*/  FADD R215, RZ, R35 ;  /* 0x00000023ffd77221 */ /* 0x000fe20000000000 */
[----:B------:R-:W-:-:S01]  /*2550*/  FADD R214, RZ, R36 ;  /* 0x00000024ffd67221 */ /* 0x000fc20000000000 */
[----:B0-----:R-:W-:Y:S01]  /*2560*/  FADD R227, RZ, R123 ;  /* 0x0000007bffe37221 */ /* 0x001fe20000000000 */
[----:B------:R-:W-:-:S01]  /*2570*/  FADD R213, RZ, R37 ;  /* 0x00000025ffd57221 */ /* 0x000fc20000000000 */
[----:B------:R-:W-:Y:S01]  /*2580*/  FADD R212, RZ, R38 ;  /* 0x00000026ffd47221 */ /* 0x000fe20000000000 */
[----:B------:R-:W-:-:S01]  /*2590*/  FADD R211, RZ, R39 ;  /* 0x00000027ffd37221 */ /* 0x000fc20000000000 */
[----:B------:R-:W-:Y:S01]  /*25a0*/  FADD R210, RZ, R40 ;  /* 0x00000028ffd27221 */ /* 0x000fe20000000000 */
[----:B------:R0:W-:Y:S01]  /*25b0*/  STL [R1+0x4], R227 ;  /* 0x000004e301007387 */ /* 0x0001e20000100800 */
        /* <DEDUP_REMOVED lines=93> */
[----:B------:R-:W-:Y:S01]  /*2b90*/  UMOV UR6, URZ ;  /* 0x0000003f00067c82 */ /* 0x000fe20008000000 */
[----:B0-----:R-:W-:-:S05]  /*2ba0*/  FADD R227, RZ, R130 ;  /* 0x00000082ffe37221 */ /* 0x001fca0000000000 */
[----:B------:R0:W-:Y:S02]  /*2bb0*/  STL [R1+0x20], R227 ;  /* 0x000020e301007387 */ /* 0x0001e40000100800 */
        /* <DEDUP_REMOVED lines=42> */
.L_x_22:
[----:B------:R-:W-:-:S04]  /*2e60*/  UIADD3 UR16, UR5, 0x1, URZ ;  /* 0x0000000105107890 */ /* 0x000fc8000fffe03f */
[----:B------:R-:W-:-:S04]  /*2e70*/  UISETP.NE.AND UP0, UPT, UR16, 0x5, UPT ;  /* 0x000000051000788c */ /* 0x000fc8000bf05270 */
[----:B------:R-:W-:Y:S02]  /*2e80*/  USEL UR8, URZ, 0x1, UP0 ;  /* 0x000000013f087887 */ /* 0x000fe40008000000 */
[----:B------:R-:W-:Y:S02]  /*2e90*/  USEL UR16, UR16, URZ, UP0 ;  /* 0x0000003f10107287 */ /* 0x000fe40008000000 */
[----:B------:R-:W-:-:S06]  /*2ea0*/  ULOP3.LUT UR8, UR4, UR8, URZ, 0x3c, !UPT ;  /* 0x0000000804087292 */ /* 0x000fcc000f8e3c3f */
[----:B0-----:R-:W-:Y:S01]  /*2eb0*/  IMAD.U32 R227, RZ, RZ, UR8 ;  /* 0x00000008ffe37e24 */ /* 0x001fe2000f8e00ff */
[----:B------:R-:W-:-:S06]  /*2ec0*/  UMOV UR8, 0x1 ;  /* 0x0000000100087882 */ /* 0x000fcc0000000000 */
.L_x_17:
[----:B------:R-:W-:-:S04]  /*2ed0*/  UISETP.LT.AND UP0, UPT, UR12, 0x1, UPT ;  /* 0x000000010c00788c */ /* 0x000fc8000bf01270 */
[----:B------:R-:W-:-:S04]  /*2ee0*/  USEL UR9, UR12, 0x1, UP0 ;  /* 0x000000010c097887 */ /* 0x000fc80008000000 */
[----:B------:R-:W-:-:S04]  /*2ef0*/  UIADD3 UR9, UR12, -UR9, URZ ;  /* 0x800000090c097290 */ /* 0x000fc8000fffe03f */
[----:B------:R-:W-:-:S06]  /*2f00*/  UISETP.GE.AND UP0, UPT, UR9, 0x1, UPT ;  /* 0x000000010900788c */ /* 0x000fcc000bf06270 */
[----:B------:R-:W-:-:S13]  /*2f10*/  PLOP3.LUT P0, PT, PT, PT, UP0, 0x80, 0x0 ;  /* 0x000000000000781c */ /* 0x000fda0003f0f008 */
[----:B------:R-:W-:Y:S05]  /*2f20*/  @!P0 BRA `(.L_x_23) ;  /* 0x0000001000908947 */ /* 0x000fea0003800000 */
[----:B------:R-:W-:Y:S01]  /*2f30*/  IMAD.U32 R228, RZ, RZ, UR9 ;  /* 0x00000009ffe47e24 */ /* 0x000fe2000f8e00ff */
[----:B------:R-:W-:Y:S01]  /*2f40*/  UMOV UR17, UR5 ;  /* 0x0000000500117c82 */ /* 0x000fe20008000000 */
[----:B------:R-:W-:-:S05]  /*2f50*/  ULDC UR24, c[0x0][0x50c] ;  /* 0x0001430000187ab9 */ /* 0x000fca0000000800 */
.L_x_31:
[----:B------:R-:W-:-:S06]  /*2f60*/  UISETP.NE.AND UP0, UPT, UR22, 0x3, UPT ;  /* 0x000000031600788c */ /* 0x000fcc000bf05270 */
[----:B------:R-:W-:-:S13]  /*2f70*/  PLOP3.LUT P1, PT, PT, PT, UP0, 0x80, 0x0 ;  /* 0x000000000000781c */ /* 0x000fda0003f2f008 */
[----:B-1---5:R-:W-:Y:S05]  /*2f80*/  @!P1 BRA `(.L_x_24) ;  /* 0x0000000000049947 */ /* 0x022fea0003800000 */
[----:B------:R-:W-:Y:S01]  /*2f90*/  BPT.TRAP 0x1 ;  /* 0x000000040000795c */ /* 0x000fe20000300000 */
.L_x_24:
[----:B------:R-:W0:Y:S01]  /*2fa0*/  S2UR UR9, SR_CgaCtaId ;  /* 0x00000000000979c3 */ /* 0x000e220000008800 */
[----:B------:R-:W-:Y:S01]  /*2fb0*/  UMOV UR14, 0x400 ;  /* 0x00000400000e7882 */ /* 0x000fe20000000000 */
[----:B------:R-:W-:Y:S01]  /*2fc0*/  SHF.L.U32 R229, R227, 0x1f, RZ ;  /* 0x0000001fe3e57819 */ /* 0x000fe200000006ff */
[----:B0-----:R-:W-:-:S04]  /*2fd0*/  ULEA UR14, UR9, UR14, 0x18 ;  /* 0x0000000e090e7291 */ /* 0x001fc8000f8ec03f */
[----:B------:R-:W-:-:S09]  /*2fe0*/  ULEA UR9, UR16, UR14, 0x3 ;  /* 0x0000000e10097291 */ /* 0x000fd2000f8e183f */
[----:B------:R0:W1:Y:S01]  /*2ff0*/  SYNCS.PHASECHK.TRANS64.TRYWAIT P0, [UR9], R229 ;  /* 0x000000e5ff0075a7 */ /* 0x0000620008000149 */
[----:B------:R-:W-:Y:S05]  /*3000*/  @!P1 BRA `(.L_x_25) ;  /* 0x0000000000049947 */ /* 0x000fea0003800000 */
[----:B------:R-:W-:Y:S01]  /*3010*/  BPT.TRAP 0x1 ;  /* 0x000000040000795c */ /* 0x000fe20000300000 */
.L_x_25:
[----:B-1----:R-:W-:Y:S05]  /*3020*/  @P0 BRA `(.L_x_26) ;  /* 0x0000000000080947 */ /* 0x002fea0003800000 */
[----:B------:R-:W1:Y:S02]  /*3030*/  SYNCS.PHASECHK.TRANS64.TRYWAIT P0, [UR9], R229 ;  /* 0x000000e5ff0075a7 */ /* 0x000e640008000149 */
[----:B-1----:R-:W-:Y:S05]  /*3040*/  @!P0 BRA `(.L_x_27) ;  /* 0x000000d000b08947 */ /* 0x002fea0003800000 */
.L_x_26:
[----:B------:R-:W-:Y:S01]  /*3050*/  UIADD3 UR9, UR14, 0x5100, URZ ;  /* 0x000051000e097890 */ /* 0x000fe2000fffe03f */
[----:B------:R-:W-:Y:S01]  /*3060*/  WARPGROUP.ARRIVE ;  /* 0x00000000000079c5 */ /* 0x000fe20000000000 */
[----:B------:R-:W-:Y:S02]  /*3070*/  UISETP.NE.AND UP0, UPT, UR7, URZ, UPT ;  /* 0x0000003f0700728c */ /* 0x000fe4000bf05270 */
[----:B------:R-:W-:Y:S02]  /*3080*/  USHF.R.U32.HI UR9, URZ, 0x4, UR9 ;  /* 0x000000043f097899 */ /* 0x000fe40008011609 */
[----:B------:R-:W-:Y:S02]  /*3090*/  USEL UR8, UR8, URZ, !UP0 ;  /* 0x0000003f08087287 */ /* 0x000fe4000c000000 */
[----:B------:R-:W-:Y:S02]  /*30a0*/  ULOP3.LUT UR9, UR9, 0x3fff, URZ, 0xc0, !UPT ;  /* 0x00003fff09097892 */ /* 0x000fe4000f8ec03f */
[----:B------:R-:W-:-:S02]  /*30b0*/  ULOP3.LUT UR7, UR15, 0x10000, URZ, 0xfc, !UPT ;  /* 0x000100000f077892 */ /* 0x000fc4000f8efc3f */
[----:B------:R-:W-:Y:S02]  /*30c0*/  ULOP3.LUT UR9, UR9, 0x10000, URZ, 0xfc, !UPT ;  /* 0x0001000009097892 */ /* 0x000fe4000f8efc3f */
[----:B------:R-:W-:Y:S02]  /*30d0*/  UISETP.NE.U32.AND UP0, UPT, UR8, URZ, UPT ;  /* 0x0000003f0800728c */ /* 0x000fe4000bf05070 */
[----:B------:R-:W-:Y:S02]  /*30e0*/  ULEA UR8, UR16, UR7, 0x8 ;  /* 0x0000000710087291 */ /* 0x000fe4000f8e403f */
[----:B------:R-:W-:Y:S01]  /*30f0*/  ULEA UR10, UR16, UR9, 0x9 ;  /* 0x00000009100a7291 */ /* 0x000fe2000f8e483f */
[----:B------:R-:W-:Y:S02]  /*3100*/  UMOV UR11, 0xc0000010 ;  /* 0xc0000010000b7882 */ /* 0x000fe40000000000 */
[----:B------:R-:W-:Y:S01]  /*3110*/  UMOV UR9, 0xc0000010 ;  /* 0xc000001000097882 */ /* 0x000fe20000000000 */
[----:B------:R-:W-:-:S05]  /*3120*/  UIADD3 UR6, UR6, 0x1, URZ ;  /* 0x0000000106067890 */ /* 0x000fca000fffe03f */
[----:B------:R-:W-:Y:S01]  /*3130*/  QGMMA.64x256x32.F32.E4M3.E4M3 R24, gdesc[UR8], R24, UP0, gsb0 ;  /* 0x03e00000081879f3 */ /* 0x000fe2000b800818 */
[----:B------:R-:W-:-:S04]  /*3140*/  UISETP.NE.AND UP0, UPT, UR6, UR24, UPT ;  /* 0x000000180600728c */ /* 0x000fc8000bf05270 */
[----:B------:R-:W-:-:S06]  /*3150*/  USEL UR7, URZ, 0x1, UP0 ;  /* 0x000000013f077887 */ /* 0x000fcc0008000000 */
[----:B------:R-:W-:Y:S01]  /*3160*/  ISETP.NE.AND P0, PT, RZ, UR7, PT ;  /* 0x00000007ff007c0c */ /* 0x000fe2000bf05270 */
[----:B------:R-:W-:-:S12]  /*3170*/  WARPGROUP.DEPBAR.LE gsb0, 0x1 ;  /* 0x00008000000079c5 */ /* 0x000fd80000010100 */
[----:B------:R-:W-:Y:S05]  /*3180*/  @!P0 BRA `(.L_x_28) ;  /* 0x0000000c00808947 */ /* 0x000fea0003800000 */
[----:B------:R-:W-:Y:S02]  /*3190*/  WARPGROUP.DEPBAR.LE gsb0, 0x0 ;  /* 0x00008000000079c5 */ /* 0x000fe40000010000 */
[----:B------:R-:W-:-:S01]  /*31a0*/  FADD R226, R24, R226 ;  /* 0x000000e218e27221 */ /* 0x000fc20000000000 */
[----:B------:R-:W-:Y:S01]  /*31b0*/  FADD R225, R25, R225 ;  /* 0x000000e119e17221 */ /* 0x000fe20000000000 */
[----:B------:R1:W-:Y:S01]  /*31c0*/  STL [R1+0x90], R227 ;  /* 0x000090e301007387 */ /* 0x0003e20000100800 */
[----:B------:R-:W-:-:S01]  /*31d0*/  FADD R224, R26, R224 ;  /* 0x000000e01ae07221 */ /* 0x000fc20000000000 */
[----:B------:R-:W-:Y:S01]  /*31e0*/  FADD R223, R27, R223 ;  /* 0x000000df1bdf7221 */ /* 0x000fe20000000000 */
[----:B------:R-:W-:-:S01]  /*31f0*/  FADD R222, R28, R222 ;  /* 0x000000de1cde7221 */ /* 0x000fc20000000000 */
[----:B------:R-:W-:Y:S01]  /*3200*/  FADD R221, R29, R221 ;  /* 0x000000dd1ddd7221 */ /* 0x000fe20000000000 */
[----:B-1----:R-:W3:Y:S04]  /*3210*/  LDL.LU R227, [R1+0x30] ;  /* 0x0000300001e37983 */ /* 0x002ee80000300800 */
[----:B------:R1:W-:Y:S01]  /*3220*/  STL [R1+0x94], R226 ;  /* 0x000094e201007387 */ /* 0x0003e20000100800 */
[----:B------:R-:W-:-:S01]  /*3230*/  FADD R220, R30, R220 ;  /* 0x000000dc1edc7221 */ /* 0x000fc20000000000 */
[----:B------:R-:W-:-:S02]  /*3240*/  FADD R219, R31, R219 ;  /* 0x000000db1fdb7221 */ /* 0x000fc40000000000 */
[----:B-1----:R-:W4:Y:S04]  /*3250*/  LDL.LU R226, [R1+0x2c] ;  /* 0x00002c0001e27983 */ /* 0x002f280000300800 */
[----:B------:R1:W-:Y:S01]  /*3260*/  STL [R1+0x98], R225 ;  /* 0x000098e101007387 */ /* 0x0003e20000100800 */
[----:B------:R-:W-:-:S03]  /*3270*/  FADD R218, R32, R218 ;  /* 0x000000da20da7221 */ /* 0x000fc60000000000 */
[----:B-1----:R-:W2:Y:S04]  /*3280*/  LDL.LU R225, [R1+0x28] ;  /* 0x0000280001e17983 */ /* 0x002ea80000300800 */
        /* <DEDUP_REMOVED lines=9> */
[----:B------:R1:W-:Y:S04]  /*3320*/  STL [R1+0xa8], R221 ;  /* 0x0000a8dd01007387 */ /* 0x0003e80000100800 */
        /* <DEDUP_REMOVED lines=12> */
[----:B-1----:R-:W2:Y:S01]  /*33f0*/  LDL.LU R215, [R1] ;  /* 0x0000000001d77983 */ /* 0x002ea20000300800 */
[----:B------:R-:W-:-:S01]  /*3400*/  FADD R214, R36, R214 ;  /* 0x000000d624d67221 */ /* 0x000fc20000000000 */
[----:B------:R-:W-:Y:S01]  /*3410*/  FADD R213, R37, R213 ;  /* 0x000000d525d57221 */ /* 0x000fe20000000000 */
[----:B------:R-:W-:-:S01]  /*3420*/  FADD R212, R38, R212 ;  /* 0x000000d426d47221 */ /* 0x000fc20000000000 */
[----:B------:R-:W-:Y:S01]  /*3430*/  FADD R211, R39, R211 ;  /* 0x000000d327d37221 */ /* 0x000fe20000000000 */
[----:B------:R-:W-:-:S01]  /*3440*/  FADD R210, R40, R210 ;  /* 0x000000d228d27221 */ /* 0x000fc20000000000 */
[----:B------:R-:W-:Y:S01]  /*3450*/  STL [R1+0xc4], R214 ;  /* 0x0000c4d601007387 */ /* 0x000fe20000100800 */
        /* <DEDUP_REMOVED lines=11> */
[----:B------:R1:W-:Y:S01]  /*3510*/  STL [R1+0xd0], R211 ;  /* 0x0000d0d301007387 */ /* 0x0003e20000100800 */
[----:B------:R-:W-:-:S01]  /*3520*/  FADD R200, R50, R200 ;  /* 0x000000c832c87221 */ /* 0x000fc20000000000 */
[----:B------:R-:W-:Y:S01]  /*3530*/  FADD R199, R51, R199 ;  /* 0x000000c733c77221 */ /* 0x000fe20000000000 */
        /* <DEDUP_REMOVED lines=69> */
[----:B-----5:R-:W-:Y:S01]  /*3990*/  FADD R0, R121, R0 ;  /* 0x0000000079007221 */ /* 0x020fe20000000000 */
[----:B---3--:R-:W-:-:S01]  /*39a0*/  FADD R227, R134, R227 ;  /* 0x000000e386e37221 */ /* 0x008fc20000000000 */
[----:B----4-:R-:W-:Y:S01]  /*39b0*/  FADD R226, R133, R226 ;  /* 0x000000e285e27221 */ /* 0x010fe20000000000 */
[----:B--2---:R-:W-:-:S01]  /*39c0*/  FADD R225, R132, R225 ;  /* 0x000000e184e17221 */ /* 0x004fc20000000000 */
        /* <DEDUP_REMOVED lines=9> */
[----:B------:R-:W-:-:S05]  /*3a60*/  FADD R215, R122, R215 ;  /* 0x000000d77ad77221 */ /* 0x000fca0000000000 */
[----:B------:R2:W-:Y:S04]  /*3a70*/  STL [R1], R215 ;  /* 0x000000d701007387 */ /* 0x0005e80000100800 */
[----:B------:R3:W-:Y:S04]  /*3a80*/  STL [R1+0x4], R216 ;  /* 0x000004d801007387 */ /* 0x0007e80000100800 */
        /* <DEDUP_REMOVED lines=8> */
[----:B-1----:R-:W4:Y:S04]  /*3b10*/  LDL.LU R211, [R1+0x34] ;  /* 0x0000340001d37983 */ /* 0x002f280000300800 */
[----:B------:R1:W-:Y:S04]  /*3b20*/  STL [R1+0x28], R225 ;  /* 0x000028e101007387 */ /* 0x0003e80000100800 */
[----:B------:R-:W4:Y:S04]  /*3b30*/  LDL.LU R212, [R1+0x38] ;  /* 0x0000380001d47983 */ /* 0x000f280000300800 */
[----:B------:R1:W-:Y:S04]  /*3b40*/  STL [R1+0x2c], R226 ;  /* 0x00002ce201007387 */ /* 0x0003e80000100800 */
[----:B------:R-:W4:Y:S04]  /*3b50*/  LDL.LU R213, [R1+0x3c] ;  /* 0x00003c0001d57983 */ /* 0x000f280000300800 */
[----:B------:R1:W-:Y:S04]  /*3b60*/  STL [R1+0x30], R227 ;  /* 0x000030e301007387 */ /* 0x0003e80000100800 */
[----:B------:R-:W4:Y:S04]  /*3b70*/  LDL.LU R214, [R1+0x40] ;  /* 0x0000400001d67983 */ /* 0x000f280000300800 */
[----:B--2---:R-:W2:Y:S04]  /*3b80*/  LDL.LU R215, [R1+0x44] ;  /* 0x0000440001d77983 */ /* 0x004ea80000300800 */
[----:B---3--:R-:W3:Y:S04]  /*3b90*/  LDL.LU R216, [R1+0x48] ;  /* 0x0000480001d87983 */ /* 0x008ee80000300800 */
[----:B----4-:R-:W4:Y:S04]  /*3ba0*/  LDL.LU R217, [R1+0x4c] ;  /* 0x00004c0001d97983 */ /* 0x010f280000300800 */
[----:B0-----:R-:W4:Y:S04]  /*3bb0*/  LDL.LU R218, [R1+0x50] ;  /* 0x0000500001da7983 */ /* 0x001f280000300800 */
[----:B------:R-:W4:Y:S04]  /*3bc0*/  LDL.LU R219, [R1+0x54] ;  /* 0x0000540001db7983 */ /* 0x000f280000300800 */
[----:B------:R-:W4:Y:S04]  /*3bd0*/  LDL.LU R220, [R1+0x58] ;  /* 0x0000580001dc7983 */ /* 0x000f280000300800 */
[----:B------:R-:W4:Y:S04]  /*3be0*/  LDL.LU R221, [R1+0x5c] ;  /* 0x00005c0001dd7983 */ /* 0x000f280000300800 */
[----:B------:R-:W4:Y:S04]  /*3bf0*/  LDL.LU R222, [R1+0x60] ;  /* 0x0000600001de7983 */ /* 0x000f280000300800 */
[----:B------:R-:W4:Y:S04]  /*3c00*/  LDL.LU R223, [R1+0x64] ;  /* 0x0000640001df7983 */ /* 0x000f280000300800 */
[----:B------:R-:W4:Y:S04]  /*3c10*/  LDL.LU R224, [R1+0x68] ;  /* 0x0000680001e07983 */ /* 0x000f280000300800 */
[----:B-1----:R-:W4:Y:S04]  /*3c20*/  LDL.LU R225, [R1+0x6c] ;  /* 0x00006c0001e17983 */ /* 0x002f280000300800 */
[----:B------:R-:W4:Y:S04]  /*3c30*/  LDL.LU R226, [R1+0x70] ;  /* 0x0000700001e27983 */ /* 0x000f280000300800 */
[----:B------:R-:W4:Y:S01]  /*3c40*/  LDL.LU R227, [R1+0x74] ;  /* 0x0000740001e37983 */ /* 0x000f220000300800 */
[----:B------:R-:W-:-:S05]  /*3c50*/  FADD R211, R135, R211 ;  /* 0x000000d387d37221 */ /* 0x000fca0000000000 */
[----:B------:R0:W-:Y:S01]  /*3c60*/  STL [R1+0x34], R211 ;  /* 0x000034d301007387 */ /* 0x0001e20000100800 */
[----:B------:R-:W-:-:S03]  /*3c70*/  FADD R212, R136, R212 ;  /* 0x000000d488d47221 */ /* 0x000fc60000000000 */
[----:B0-----:R1:W5:Y:S01]  /*3c80*/  LDL.LU R211, [R1+0xd0] ;  /* 0x0000d00001d37983 */ /* 0x0013620000300800 */
[----:B------:R-:W-:-:S03]  /*3c90*/  FADD R213, R137, R213 ;  /* 0x000000d589d57221 */ /* 0x000fc60000000000 */
[----:B------:R0:W-:Y:S01]  /*3ca0*/  STL [R1+0x38], R212 ;  /* 0x000038d401007387 */ /* 0x0001e20000100800 */
[----:B------:R-:W-:-:S01]  /*3cb0*/  FADD R214, R138, R214 ;  /* 0x000000d68ad67221 */ /* 0x000fc20000000000 */
[----:B--2---:R-:W-:Y:S02]  /*3cc0*/  FADD R215, R139, R215 ;  /* 0x000000d78bd77221 */ /* 0x004fe40000000000 */
[----:B0-----:R1:W5:Y:S01]  /*3cd0*/  LDL.LU R212, [R1+0xcc] ;  /* 0x0000cc0001d47983 */ /* 0x0013620000300800 */
[----:B---3--:R-:W-:-:S03]  /*3ce0*/  FADD R216, R140, R216 ;  /* 0x000000d88cd87221 */ /* 0x008fc60000000000 */
[----:B------:R0:W-:Y:S01]  /*3cf0*/  STL [R1+0x3c], R213 ;  /* 0x00003cd501007387 */ /* 0x0001e20000100800 */
[----:B----4-:R-:W-:-:S03]  /*3d00*/  FADD R217, R141, R217 ;  /* 0x000000d98dd97221 */ /* 0x010fc60000000000 */
[----:B0-----:R1:W5:Y:S01]  /*3d10*/  LDL.LU R213, [R1+0xc8] ;  /* 0x0000c80001d57983 */ /* 0x0013620000300800 */
[----:B------:R-:W-:-:S03]  /*3d20*/  FADD R218, R142, R218 ;  /* 0x000000da8eda7221 */ /* 0x000fc60000000000 */
[----:B------:R0:W-:Y:S01]  /*3d30*/  STL [R1+0x40], R214 ;  /* 0x000040d601007387 */ /* 0x0001e20000100800 */
[----:B------:R-:W-:-:S01]  /*3d40*/  FADD R219, R143, R219 ;  /* 0x000000db8fdb7221 */ /* 0x000fc20000000000 */
[----:B------:R-:W-:Y:S02]  /*3d50*/  FADD R220, R144, R220 ;  /* 0x000000dc90dc7221 */ /* 0x000fe40000000000 */
[----:B0-----:R1:W5:Y:S04]  /*3d60*/  LDL.LU R214, [R1+0xc4] ;  /* 0x0000c40001d67983 */ /* 0x0013680000300800 */
[----:B------:R0:W-:Y:S01]  /*3d70*/  STL [R1+0x44], R215 ;  /* 0x000044d701007387 */ /* 0x0001e20000100800 */
[----:B------:R-:W-:-:S01]  /*3d80*/  FADD R221, R145, R221 ;  /* 0x000000dd91dd7221 */ /* 0x000fc20000000000 */
[----:B------:R-:W-:-:S02]  /*3d90*/  FADD R222, R146, R222 ;  /* 0x000000de92de7221 */ /* 0x000fc40000000000 */
[----:B0-----:R1:W5:Y:S04]  /*3da0*/  LDL.LU R215, [R1+0xc0] ;  /* 0x0000c00001d77983 */ /* 0x0013680000300800 */
[----:B------:R0:W-:Y:S01]  /*3db0*/  STL [R1+0x48], R216 ;  /* 0x000048d801007387 */ /* 0x0001e20000100800 */
[----:B------:R-:W-:-:S03]  /*3dc0*/  FADD R223, R147, R223 ;  /* 0x000000df93df7221 */ /* 0x000fc60000000000 */
        /* <DEDUP_REMOVED lines=13> */
[----:B------:R0:W-:Y:S04]  /*3ea0*/  STL [R1+0x5c], R221 ;  /* 0x00005cdd01007387 */ /* 0x0001e80000100800 */
        /* <DEDUP_REMOVED lines=12> */
[----:B0-----:R1:W5:Y:S01]  /*3f70*/  LDL.LU R227, [R1+0x90] ;  /* 0x0000900001e37983 */ /* 0x0013620000300800 */
[----:B------:R-:W-:-:S05]  /*3f80*/  UMOV UR6, URZ ;  /* 0x0000003f00067c82 */ /* 0x000fca0008000000 */
.L_x_28:
[----:B------:R-:W-:Y:S05]  /*3f90*/  @!P1 BRA `(.L_x_29) ;  /* 0x0000000000049947 */ /* 0x000fea0003800000 */
[----:B------:R-:W-:Y:S01]  /*3fa0*/  BPT.TRAP 0x1 ;  /* 0x000000040000795c */ /* 0x000fe20000300000 */
.L_x_29:
[----:B------:R3:W-:Y:S04]  /*3fb0*/  STL [R1+0x94], R2 ;  /* 0x0000940201007387 */ /* 0x0007e80000100800 */
[----:B---3--:R-:W3:Y:S04]  /*3fc0*/  LDL R2, [R1+0x78] ;  /* 0x0000780001027983 */ /* 0x008ee80000100800 */
[----:B-----5:R4:W-:Y:S04]  /*3fd0*/  STL [R1+0x90], R0 ;  /* 0x0000900001007387 */ /* 0x0209e80000100800 */
[----:B----4-:R-:W4:Y:S01]  /*3fe0*/  LDL R0, [R1+0x7c] ;  /* 0x00007c0001007983 */ /* 0x010f220000100800 */
[----:B0-----:R-:W-:Y:S01]  /*3ff0*/  IMAD.U32 R229, RZ, RZ, UR17 ;  /* 0x00000011ffe57e24 */ /* 0x001fe2000f8e00ff */
[----:B---3--:R-:W-:-:S02]  /*4000*/  ISETP.NE.AND P0, PT, R2, RZ, PT ;  /* 0x000000ff0200720c */ /* 0x008fc40003f05270 */
[----:B------:R0:W5:Y:S11]  /*4010*/  LDL.LU R2, [R1+0x94] ;  /* 0x0000940001027983 */ /* 0x0001760000300800 */
[----:B------:R-:W-:-:S05]  /*4020*/  @P0 LEA R229, R229, UR14, 0x3 ;  /* 0x0000000ee5e50c11 */ /* 0x000fca000f8e18ff */
[----:B------:R-:W-:-:S05]  /*4030*/  @P0 VIADD R229, R229, 0x28 ;  /* 0x00000028e5e50836 */ /* 0x000fca0000000000 */
[----:B----4-:R-:W-:Y:S02]  /*4040*/  @P0 PRMT R229, R0, 0x654, R229 ;  /* 0x0000065400e50816 */ /* 0x010fe400000000e5 */
[----:B------:R0:W5:Y:S01]  /*4050*/  LDL.LU R0, [R1+0x90] ;  /* 0x0000900001007983 */ /* 0x0001620000300800 */
[----:B------:R-:W-:Y:S01]  /*4060*/  UISETP.GT.U32.AND UP0, UPT, UR13, 0x1, UPT ;  /* 0x000000010d00788c */ /* 0x000fe2000bf04070 */
[----:B------:R0:W-:Y:S05]  /*4070*/  @P0 SYNCS.ARRIVE.TRANS64.RED.A1T0 RZ, [R229+URZ], RZ ;  /* 0x000000ffe5ff09a7 */ /* 0x0001ea000810043f */
[----:B------:R-:W-:-:S13]  /*4080*/  PLOP3.LUT P0, PT, PT, PT, UP0, 0x80, 0x0 ;  /* 0x000000000000781c */ /* 0x000fda0003f0f008 */
[----:B0-----:R-:W-:Y:S05]  /*4090*/  @P0 BRA `(.L_x_30) ;  /* 0x0000000000040947 */ /* 0x001fea0003800000 */
[----:B------:R-:W-:Y:S01]  /*40a0*/  BPT.TRAP 0x1 ;  /* 0x000000040000795c */ /* 0x000fe20000300000 */
.L_x_30:
[----:B------:R-:W-:Y:S01]  /*40b0*/  UIADD3 UR16, UR16, 0x1, URZ ;  /* 0x0000000110107890 */ /* 0x000fe2000fffe03f */
[C---:B------:R-:W-:Y:S01]  /*40c0*/  ISETP.GT.AND P0, PT, R228.reuse, 0x1, PT ;  /* 0x00000001e400780c */ /* 0x040fe20003f04270 */
[----:B------:R-:W-:Y:S01]  /*40d0*/  UIADD3 UR17, UR17, 0x1, URZ ;  /* 0x0000000111117890 */ /* 0x000fe2000fffe03f */
[----:B------:R-:W-:Y:S01]  /*40e0*/  VIADD R228, R228, 0xffffffff ;  /* 0xffffffffe4e47836 */ /* 0x000fe20000000000 */
[----:B------:R-:W-:Y:S02]  /*40f0*/  UISETP.NE.AND UP0, UPT, UR16, 0x5, UPT ;  /* 0x000000051000788c */ /* 0x000fe4000bf05270 */
[----:B------:R-:W-:Y:S02]  /*4100*/  UISETP.NE.AND UP1, UPT, UR17, 0x5, UPT ;  /* 0x000000051100788c */ /* 0x000fe4000bf25270 */
[----:B------:R-:W-:Y:S02]  /*4110*/  USEL UR8, URZ, 0x1, UP0 ;  /* 0x000000013f087887 */ /* 0x000fe40008000000 */
[----:B------:R-:W-:-:S02]  /*4120*/  USEL UR16, UR16, URZ, UP0 ;  /* 0x0000003f10107287 */ /* 0x000fc40008000000 */
[----:B------:R-:W-:Y:S02]  /*4130*/  USEL UR17, UR17, URZ, UP1 ;  /* 0x0000003f11117287 */ /* 0x000fe40008800000 */
[----:B------:R-:W-:Y:S01]  /*4140*/  LOP3.LUT R227, R227, UR8, RZ, 0x3c, !PT ;  /* 0x00000008e3e37c12 */ /* 0x000fe2000f8e3cff */
[----:B------:R-:W-:Y:S01]  /*4150*/  UMOV UR8, 0x1 ;  /* 0x0000000100087882 */ /* 0x000fe20000000000 */
[----:B------:R-:W-:Y:S08]  /*4160*/  @P0 BRA `(.L_x_31) ;  /* 0xffffffec007c0947 */ /* 0x000ff0000383ffff */
.L_x_23:
[----:B------:R-:W-:-:S04]  /*4170*/  UISETP.NE.AND UP0, UPT, UR6, URZ, UPT ;  /* 0x0000003f0600728c */ /* 0x000fc8000bf05270 */
[----:B------:R-:W-:-:S06]  /*4180*/  USEL UR6, URZ, 0x1, !UP0 ;  /* 0x000000013f067887 */ /* 0x000fcc000c000000 */
[----:B------:R-:W-:-:S13]  /*4190*/  ISETP.NE.AND P0, PT, RZ, UR6, PT ;  /* 0x00000006ff007c0c */ /* 0x000fda000bf05270 */
[----:B------:R-:W-:Y:S05]  /*41a0*/  @!P0 BRA `(.L_x_32) ;  /* 0x0000000c00dc8947 */ /* 0x000fea0003800000 */
[----:B------:R-:W3:Y:S04]  /*41b0*/  LDL.LU R227, [R1+0x74] ;  /* 0x0000740001e37983 */ /* 0x000ee80000300800 */
[----:B---3--:R0:W-:Y:S04]  /*41c0*/  STL [R1+0x90], R227 ;  /* 0x000090e301007387 */ /* 0x0081e80000100800 */
[----:B0-----:R-:W3:Y:S04]  /*41d0*/  LDL.LU R227, [R1+0x70] ;  /* 0x0000700001e37983 */ /* 0x001ee80000300800 */
        /* <DEDUP_REMOVED lines=55> */
[----:B0-----:R-:W3:Y:S01]  /*4550*/  LDL.LU R227, [R1] ;  /* 0x0000000001e37983 */ /* 0x001ee20000300800 */
[----:B------:R-:W-:-:S02]  /*4560*/  WARPGROUP.DEPBAR.LE gsb0, 0x0 ;  /* 0x00008000000079c5 */ /* 0x000fc40000010000 */
[----:B------:R-:W-:Y:S01]  /*4570*/  FADD R226, R24, R226 ;  /* 0x000000e218e27221 */ /* 0x000fe20000000000 */
        /* <DEDUP_REMOVED lines=95> */
[----:B-----5:R-:W-:Y:S01]  /*4b70*/  FADD R2, R120, R2 ;  /* 0x0000000278027221 */ /* 0x020fe20000000000 */
[----:B------:R-:W-:Y:S01]  /*4b80*/  FADD R0, R121, R0 ;  /* 0x0000000079007221 */ /* 0x000fe20000000000 */
[----:B---3--:R-:W-:-:S05]  /*4b90*/  FADD R227, R122, R227 ;  /* 0x000000e37ae37221 */ /* 0x008fca0000000000 */
[----:B------:R0:W-:Y:S04]  /*4ba0*/  STL [R1], R227 ;  /* 0x000000e301007387 */ /* 0x0001e80000100800 */
[----:B0-----:R-:W3:Y:S02]  /*4bb0*/  LDL.LU R227, [R1+0x100] ;  /* 0x0001000001e37983 */ /* 0x001ee40000300800 */
[----:B---3--:R-:W-:-:S05]  /*4bc0*/  FADD R227, R123, R227 ;  /* 0x000000e37be37221 */ /* 0x008fca0000000000 */
[----:B------:R0:W-:Y:S04]  /*4bd0*/  STL [R1+0x4], R227 ;  /* 0x000004e301007387 */ /* 0x0001e80000100800 */
        /* <DEDUP_REMOVED lines=83> */
[----:B------:R0:W-:Y:S02]  /*5110*/  STL [R1+0x74], R227 ;  /* 0x000074e301007387 */ /* 0x0001e40000100800 */
.L_x_32:
[----:B------:R-:W-:Y:S02]  /*5120*/  WARPGROUP.DEPBAR.LE gsb0, 0x0 ;  /* 0x00008000000079c5 */ /* 0x000fe40000010000 */
[----:B------:R-:W3:Y:S02]  /*5130*/  LDC R24, c[0x0][0x28c] ;  /* 0x0000a300ff187b82 */ /* 0x000ee40000000800 */
[----:B---3--:R-:W-:-:S13]  /*5140*/  ISETP.GE.AND P0, PT, R24, 0x1, PT ;  /* 0x000000011800780c */ /* 0x008fda0003f06270 */
[----:B------:R-:W-:Y:S05]  /*5150*/  @!P0 BRA `(.L_x_33) ;  /* 0x0000000000648947 */ /* 0x000fea0003800000 */
[----:B------:R-:W-:-:S06]  /*5160*/  UISETP.NE.AND UP0, UPT, UR22, 0x3, UPT ;  /* 0x000000031600788c */ /* 0x000fcc000bf05270 */
[----:B------:R-:W-:-:S13]  /*5170*/  PLOP3.LUT P0, PT, PT, PT, UP0, 0x80, 0x0 ;  /* 0x000000000000781c */ /* 0x000fda0003f0f008 */
[----:B------:R-:W-:Y:S05]  /*5180*/  @!P0 BRA `(.L_x_34) ;  /* 0x0000000000048947 */ /* 0x000fea0003800000 */
[----:B------:R-:W-:Y:S01]  /*5190*/  BPT.TRAP 0x1 ;  /* 0x000000040000795c */ /* 0x000fe20000300000 */
.L_x_34:
[----:B0-----:R-:W3:Y:S01]  /*51a0*/  LDL R227, [R1+0x78] ;  /* 0x0000780001e37983 */ /* 0x001ee20000100800 */
[----:B------:R-:W-:Y:S01]  /*51b0*/  BSSY B0, `(.L_x_35) ;  /* 0x000000f000007945 */ /* 0x000fe20003800000 */
[----:B---3--:R-:W-:-:S13]  /*51c0*/  ISETP.NE.AND P0, PT, R227, RZ, PT ;  /* 0x000000ffe300720c */ /* 0x008fda0003f05270 */
[----:B------:R-:W-:Y:S05]  /*51d0*/  @!P0 BRA `(.L_x_36) ;  /* 0x0000000000308947 */ /* 0x000fea0003800000 */
[----:B------:R-:W3:Y:S01]  /*51e0*/  LDL R227, [R1+0x7c] ;  /* 0x00007c0001e37983 */ /* 0x000ee20000100800 */
[----:B------:R-:W-:-:S04]  /*51f0*/  UISETP.LT.AND UP0, UPT, UR12, 0x1, UPT ;  /* 0x000000010c00788c */ /* 0x000fc8000bf01270 */
[----:B------:R-:W-:-:S04]  /*5200*/  USEL UR8, UR12, 0x1, UP0 ;  /* 0x000000010c087887 */ /* 0x000fc80008000000 */
[----:B------:R-:W-:-:S04]  /*5210*/  UIADD3 UR8, UR5, UR12, -UR8 ;  /* 0x0000000c05087290 */ /* 0x000fc8000fffe808 */
[----:B------:R-:W-:-:S04]  /*5220*/  UIMAD.WIDE.U32 UR6, UR8, -0x33333333, URZ ;  /* 0xcccccccd080678a5 */ /* 0x000fc8000f8e003f */
[----:B------:R-:W-:-:S04]  /*5230*/  USHF.R.U32.HI UR6, URZ, 0x2, UR7 ;  /* 0x000000023f067899 */ /* 0x000fc80008011607 */
[----:B------:R-:W-:-:S04]  /*5240*/  UIMAD UR8, UR6, -0x5, UR8 ;  /* 0xfffffffb060878a4 */ /* 0x000fc8000f8e0208 */
[----:B------:R-:W-:-:S04]  /*5250*/  ULEA UR8, UR8, UR14, 0x3 ;  /* 0x0000000e08087291 */ /* 0x000fc8000f8e183f */
[----:B------:R-:W-:-:S06]  /*5260*/  UIADD3 UR8, UR8, 0x28, URZ ;  /* 0x0000002808087890 */ /* 0x000fcc000fffe03f */
[----:B------:R-:W-:-:S05]  /*5270*/  IMAD.U32 R24, RZ, RZ, UR8 ;  /* 0x00000008ff187e24 */ /* 0x000fca000f8e00ff */
[----:B---3--:R-:W-:-:S04]  /*5280*/  PRMT R24, R227, 0x654, R24 ;  /* 0x00000654e3187816 */ /* 0x008fc80000000018 */
[----:B------:R0:W-:Y:S03]  /*5290*/  SYNCS.ARRIVE.TRANS64.RED.A1T0 RZ, [R24+URZ], RZ ;  /* 0x000000ff18ff79a7 */ /* 0x0001e6000810043f */
.L_x_36:
[----:B------:R-:W-:Y:S05]  /*52a0*/  BSYNC B0 ;  /* 0x0000000000007941 */ /* 0x000fea0003800000 */
.L_x_35:
[----:B------:R-:W-:-:S06]  /*52b0*/  UISETP.GT.U32.AND UP0, UPT, UR13, 0x1, UPT ;  /* 0x000000010d00788c */ /* 0x000fcc000bf04070 */
[----:B------:R-:W-:-:S13]  /*52c0*/  PLOP3.LUT P0, PT, PT, PT, UP0, 0x80, 0x0 ;  /* 0x000000000000781c */ /* 0x000fda0003f0f008 */
[----:B------:R-:W-:Y:S05]  /*52d0*/  @P0 BRA `(.L_x_33) ;  /* 0x0000000000040947 */ /* 0x000fea0003800000 */
[----:B------:R-:W-:Y:S01]  /*52e0*/  BPT.TRAP 0x1 ;  /* 0x000000040000795c */ /* 0x000fe20000300000 */
.L_x_33:
[----:B-----5:R3:W-:Y:S01]  /*52f0*/  STL [R1+0x94], R2 ;  /* 0x0000940201007387 */ /* 0x0207e20000100800 */
[----:B------:R-:W4:Y:S01]  /*5300*/  LDC R28, c[0x0][0x288] ;  /* 0x0000a200ff1c7b82 */ /* 0x000f220000000800 */
[----:B------:R-:W-:Y:S02]  /*5310*/  UIADD3 UR9, UR12, UR5, URZ ;  /* 0x000000050c097290 */ /* 0x000fe4000fffe03f */
[----:B------:R0:W-:Y:S01]  /*5320*/  STL [R1+0x90], R0 ;  /* 0x0000900001007387 */ /* 0x0001e20000100800 */
[----:B------:R-:W-:Y:S01]  /*5330*/  USHF.R.S32.HI UR10, URZ, 0x1f, UR23 ;  /* 0x0000001f3f0a7899 */ /* 0x000fe20008011417 */
[----:B------:R-:W-:Y:S01]  /*5340*/  ULDC.64 UR14, c[0x0][0x5d0] ;  /* 0x00017400000e7ab9 */ /* 0x000fe20000000a00 */
[----:B------:R-:W-:Y:S01]  /*5350*/  ULDC UR11, c[0x0][0x284] ;  /* 0x0000a100000b7ab9 */ /* 0x000fe20000000800 */
[----:B---3--:R-:W3:Y:S01]  /*5360*/  S2R R2, SR_TID.X ;  /* 0x0000000000027919 */ /* 0x008ee20000002100 */
[----:B0-----:R-:W2:Y:S04]  /*5370*/  LDL.LU R0, [R1+0x88] ;  /* 0x0000880001007983 */ /* 0x001ea80000300800 */
[----:B------:R-:W4:Y:S01]  /*5380*/  LDL.LU R227, [R1+0x8c] ;  /* 0x00008c0001e37983 */ /* 0x000f220000300800 */
[----:B------:R-:W-:-:S02]  /*5390*/  UISETP.GT.U32.AND UP0, UPT, UR9, 0x4, UPT ;  /* 0x000000040900788c */ /* 0x000fc4000bf04070 */
[----:B------:R-:W-:Y:S01]  /*53a0*/  UISETP.GE.U32.AND UP1, UPT, UR12, 0x5, UPT ;  /* 0x000000050c00788c */ /* 0x000fe2000bf26070 */
[--C-:B---3--:R-:W-:Y:S02]  /*53b0*/  SHF.R.U32.HI R24, RZ, 0x2, R2.reuse ;  /* 0x00000002ff187819 */ /* 0x108fe40000011602 */
[----:B------:R-:W-:Y:S02]  /*53c0*/  LOP3.LUT R26, R2, 0x60, RZ, 0xc0, !PT ;  /* 0x00000060021a7812 */ /* 0x000fe400078ec0ff */
[----:B------:R-:W-:Y:S02]  /*53d0*/  SHF.R.U32.HI R27, RZ, 0x7, R2 ;  /* 0x00000007ff1b7819 */ /* 0x000fe40000011602 */
[----:B------:R-:W-:Y:S02]  /*53e0*/  LOP3.LUT R25, R24, 0x7, RZ, 0xc0, !PT ;  /* 0x0000000718197812 */ /* 0x000fe400078ec0ff */
[----:B------:R-:W-:Y:S02]  /*53f0*/  SHF.R.U32.HI R26, RZ, 0x1, R26 ;  /* 0x00000001ff1a7819 */ /* 0x000fe4000001161a */
[----:B------:R-:W-:-:S02]  /*5400*/  LOP3.LUT R24, R27, 0x1, RZ, 0xc0, !PT ;  /* 0x000000011b187812 */ /* 0x000fc400078ec0ff */
[----:B------:R-:W-:-:S03]  /*5410*/  IADD3 R29, RZ, -R26, -R25 ;  /* 0x8000001aff1d7210 */ /* 0x000fc60007ffe819 */
[C---:B------:R-:W-:Y:S02]  /*5420*/  IMAD.SHL.U32 R30, R24.reuse, 0x40, RZ ;  /* 0x00000040181e7824 */ /* 0x040fe400078e00ff */
[----:B------:R-:W-:Y:S02]  /*5430*/  IMAD R29, R24, -0x40, R29 ;  /* 0xffffffc0181d7824 */ /* 0x000fe400078e021d */
[----:B------:R-:W-:Y:S01]  /*5440*/  IMAD.SHL.U32 R24, R2, 0x2, RZ ;  /* 0x0000000202187824 */ /* 0x000fe200078e00ff */
[----:B------:R-:W-:-:S04]  /*5450*/  LOP3.LUT R27, R30, 0x40, R25, 0xe2, !PT ;  /* 0x000000401e1b7812 */ /* 0x000fc800078ee219 */
[----:B------:R-:W-:Y:S02]  /*5460*/  LOP3.LUT R30, R24, 0x6, RZ, 0xc0, !PT ;  /* 0x00000006181e7812 */ /* 0x000fe400078ec0ff */
[----:B------:R-:W-:Y:S02]  /*5470*/  LOP3.LUT R24, R2, 0x3, RZ, 0xc0, !PT ;  /* 0x0000000302187812 */ /* 0x000fe400078ec0ff */
[----:B------:R0:W5:Y:S01]  /*5480*/  LDL.LU R2, [R1+0x94] ;  /* 0x0000940001027983 */ /* 0x0001620000300800 */
[----:B------:R-:W-:Y:S01]  /*5490*/  UIMAD.WIDE.U32 UR6, UR9, -0x33333333, URZ ;  /* 0xcccccccd090678a5 */ /* 0x000fe2000f8e003f */
[----:B--2---:R-:W-:Y:S01]  /*54a0*/  PRMT R30, R30, 0x6540, R0 ;  /* 0x000065401e1e7816 */ /* 0x004fe20000000000 */
[----:B------:R-:W-:Y:S02]  /*54b0*/  IMAD.SHL.U32 R35, R0, 0x100, RZ ;  /* 0x0000010000237824 */ /* 0x000fe400078e00ff */
[----:B------:R0:W5:Y:S01]  /*54c0*/  LDL.LU R0, [R1+0x90] ;  /* 0x0000900001007983 */ /* 0x0001620000300800 */
[----:B----4-:R-:W-:Y:S01]  /*54d0*/  IMAD R34, R24, -0x2, R28 ;  /* 0xfffffffe18227824 */ /* 0x010fe200078e021c */
[----:B------:R-:W-:Y:S01]  /*54e0*/  UIMAD UR5, UR10, UR14, URZ ;  /* 0x0000000e0a0572a4 */ /* 0x000fe2000f8e023f */
[----:B------:R-:W-:Y:S01]  /*54f0*/  ISETP.GE.AND P0, PT, R35, R28, PT ;  /* 0x0000001c2300720c */ /* 0x000fe20003f06270 */
[C---:B------:R-:W-:Y:S01]  /*5500*/  IMAD.SHL.U32 R28, R227.reuse, 0x80, RZ ;  /* 0x00000080e31c7824 */ /* 0x040fe200078e00ff */
[----:B------:R-:W-:Y:S01]  /*5510*/  UISETP.LT.U32.AND UP0, UPT, UR12, 0x5, UP0 ;  /* 0x000000050c00788c */ /* 0x000fe20008701070 */
[--C-:B------:R-:W-:Y:S01]  /*5520*/  SHF.R.S32.HI R31, RZ, 0x1f, R30.reuse ;  /* 0x0000001fff1f7819 */ /* 0x100fe2000001141e */
[----:B------:R-:W-:Y:S01]  /*5530*/  UIMAD UR8, UR23, UR15, UR5 ;  /* 0x0000000f170872a4 */ /* 0x000fe2000f8e0205 */
[----:B------:R-:W-:Y:S01]  /*5540*/  IMAD.U32 R25, RZ, RZ, UR14 ;  /* 0x0000000eff197e24 */ /* 0x000fe2000f8e00ff */
[C---:B------:R-:W-:Y:S01]  /*5550*/  ISETP.GE.OR P0, PT, R28.reuse, UR11, P0 ;  /* 0x0000000b1c007c0c */ /* 0x040fe20008706670 */
[----:B------:R-:W-:Y:S01]  /*5560*/  USEL UR5, URZ, 0x1, !UP0 ;  /* 0x000000013f057887 */ /* 0x000fe2000c000000 */
[----:B------:R-:W-:Y:S01]  /*5570*/  IMAD.WIDE R32, R227, 0x80, RZ ;  /* 0x00000080e3207825 */ /* 0x000fe200078e02ff */
[----:B------:R-:W-:Y:S01]  /*5580*/  USHF.R.U32.HI UR6, URZ, 0x2, UR7 ;  /* 0x000000023f067899 */ /* 0x000fe20008011607 */
[----:B------:R-:W-:Y:S01]  /*5590*/  IADD3 R38, -R28, UR11, R29 ;  /* 0x0000000b1c267c10 */ /* 0x000fe2000fffe11d */
[----:B------:R-:W-:Y:S01]  /*55a0*/  ULOP3.LUT UR4, UR4, UR5, URZ, 0x3c, !UPT ;  /* 0x0000000504047292 */ /* 0x000fe2000f8e3c3f */
[----:B------:R-:W-:Y:S01]  /*55b0*/  IMAD.WIDE.U32 R24, R25, UR23, R30 ;  /* 0x0000001719187c25 */ /* 0x000fe2000f8e001e */
[----:B------:R-:W-:Y:S01]  /*55c0*/  UIMAD UR5, UR6, -0x5, UR9 ;  /* 0xfffffffb060578a4 */ /* 0x000fe2000f8e0209 */
[----:B------:R-:W-:Y:S01]  /*55d0*/  LOP3.LUT R39, R32, R27, R26, 0xfe, !PT ;  /* 0x0000001b20277212 */ /* 0x000fe200078efe1a */
[----:B------:R-:W-:Y:S01]  /*55e0*/  @UP1 ULOP3.LUT UR4, UR4, 0x1, UR6, 0x78, !UPT ;  /* 0x0000000104041892 */ /* 0x000fe2000f8e7806 */
[----:B------:R-:W-:-:S02]  /*55f0*/  VIADD R25, R25, UR8 ;  /* 0x0000000819197c36 */ /* 0x000fc40008000000 */
[----:B------:R-:W-:Y:S02]  /*5600*/  IMAD.IADD R35, R34, 0x1, -R35 ;  /* 0x0000000122237824 */ /* 0x000fe400078e0a23 */
[----:B------:R-:W-:Y:S01]  /*5610*/  IMAD.MOV.U32 R34, RZ, RZ, -0x1 ;  /* 0xffffffffff227424 */ /* 0x000fe200078e00ff */
[----:B0-----:R-:W-:Y:S06]  /*5620*/  @P0 BRA `(.L_x_37) ;  /* 0x0000008c00980947 */ /* 0x001fec0003800000 */
[----:B------:R-:W0:Y:S01]  /*5630*/  LDC.64 R28, c[0x0][0x5c8] ;  /* 0x00017200ff1c7b82 */ /* 0x000e220000000a00 */
[----:B------:R-:W-:Y:S01]  /*5640*/  ULDC.64 UR6, c[0x0][0x5c0] ;  /* 0x0001700000067ab9 */ /* 0x000fe20000000a00 */
[----:B------:R-:W-:Y:S01]  /*5650*/  BSSY B0, `(.L_x_37) ;  /* 0x00008e3000007945 */ /* 0x000fe20003800000 */
[-C--:B0-----:R-:W-:Y:S02]  /*5660*/  IMAD R26, R33, R28.reuse, RZ ;  /* 0x0000001c211a7224 */ /* 0x081fe400078e02ff */
[----:B------:R-:W-:-:S04]  /*5670*/  IMAD.WIDE.U32 R24, R39, R28, R24 ;  /* 0x0000001c27187225 */ /* 0x000fc800078e0018 */
[----:B------:R-:W-:Y:S01]  /*5680*/  IMAD R27, R39, R29, R26 ;  /* 0x0000001d271b7224 */ /* 0x000fe200078e021a */
[----:B------:R-:W-:Y:S02]  /*5690*/  LEA R26, P0, R28, R24, 0x3 ;  /* 0x000000181c1a7211 */ /* 0x000fe400078018ff */
[----:B------:R-:W-:Y:S01]  /*56a0*/  IADD3 R24, P1, R24, UR6, RZ ;  /* 0x0000000618187c10 */ /* 0x000fe2000ff3e0ff */
[----:B------:R-:W-:Y:S01]  /*56b0*/  IMAD.IADD R27, R25, 0x1, R27 ;  /* 0x00000001191b7824 */ /* 0x000fe200078e021b */
[----:B------:R-:W-:-:S04]  /*56c0*/  IADD3 R26, P3, R26, UR6, RZ ;  /* 0x000000061a1a7c10 */ /* 0x000fc8000ff7e0ff */
[----:B------:R-:W-:Y:S02]  /*56d0*/  LEA.HI.X R28, R28, R27, R29, 0x3, P0 ;  /* 0x0000001b1c1c7211 */ /* 0x000fe400000f1c1d */
[----:B------:R-:W-:Y:S02]  /*56e0*/  FSETP.NEU.AND P0, PT, RZ, UR21, PT ;  /* 0x00000015ff007c0b */ /* 0x000fe4000bf0d000 */
[----:B------:R-:W-:Y:S02]  /*56f0*/  IADD3.X R25, R27, UR7, RZ, P1, !PT ;  /* 0x000000071b197c10 */ /* 0x000fe40008ffe4ff */
[----:B------:R-:W-:-:S09]  /*5700*/  IADD3.X R27, R28, UR7, RZ, P3, !PT ;  /* 0x000000071c1b7c10 */ /* 0x000fd20009ffe4ff */
[----:B------:R-:W-:Y:S05]  /*5710*/  @!P0 BRA `(.L_x_38) ;  /* 0x0000006800d88947 */ /* 0x000fea0003800000 */
[----:B------:R-:W-:Y:S01]  /*5720*/  ULDC.64 UR8, c[0x0][0x5b8] ;  /* 0x00016e0000087ab9 */ /* 0x000fe20000000a00 */
[----:B------:R-:W-:Y:S01]  /*5730*/  ISETP.GE.AND P0, PT, R38, 0x1, PT ;  /* 0x000000012600780c */ /* 0x000fe20003f06270 */
[----:B------:R-:W-:Y:S02]  /*5740*/  UIMAD UR6, UR10, UR8, URZ ;  /* 0x000000080a0672a4 */ /* 0x000fe4000f8e023f */
[----:B------:R-:W-:Y:S01]  /*5750*/  IMAD.U32 R29, RZ, RZ, UR8 ;  /* 0x00000008ff1d7e24 */ /* 0x000fe2000f8e00ff */
[----:B------:R-:W-:Y:S01]  /*5760*/  BSSY B1, `(.L_x_39) ;  /* 0x000000f000017945 */ /* 0x000fe20003800000 */
[----:B------:R-:W-:Y:S01]  /*5770*/  ISETP.LT.OR P4, PT, R35, 0x1, !P0 ;  /* 0x000000012300780c */ /* 0x000fe20004781670 */
[----:B------:R-:W-:Y:S02]  /*5780*/  UIMAD UR6, UR23, UR9, UR6 ;  /* 0x00000009170672a4 */ /* 0x000fe4000f8e0206 */
[----:B------:R-:W-:Y:S01]  /*5790*/  IMAD.WIDE.U32 R30, R29, UR23, R30 ;  /* 0x000000171d1e7c25 */ /* 0x000fe2000f8e001e */
[----:B------:R-:W-:-:S03]  /*57a0*/  ULDC.64 UR8, c[0x0][0x5a8] ;  /* 0x00016a0000087ab9 */ /* 0x000fc60000000a00 */
[----:B------:R-:W-:Y:S01]  /*57b0*/  VIADD R31, R31, UR6 ;  /* 0x000000061f1f7c36 */ /* 0x000fe20008000000 */
[----:B------:R-:W-:Y:S02]  /*57c0*/  ULDC.64 UR6, c[0x0][0x5b0] ;  /* 0x00016c0000067ab9 */ /* 0x000fe40000000a00 */
[----:B------:R-:W-:Y:S02]  /*57d0*/  IMAD R36, R33, UR6, RZ ;  /* 0x0000000621247c24 */ /* 0x000fe4000f8e02ff */
[----:B------:R-:W-:-:S04]  /*57e0*/  IMAD.WIDE.U32 R28, R39, UR6, R30 ;  /* 0x00000006271c7c25 */ /* 0x000fc8000f8e001e */
[--C-:B------:R-:W-:Y:S01]  /*57f0*/  IMAD R37, R39, UR7, R36.reuse ;  /* 0x0000000727257c24 */ /* 0x100fe2000f8e0224 */
[----:B------:R-:W-:Y:S02]  /*5800*/  IADD3 R28, P1, R28, UR8, RZ ;  /* 0x000000081c1c7c10 */ /* 0x000fe4000ff3e0ff */
[----:B------:R-:W-:Y:S02]  /*5810*/  PRMT R36, RZ, 0x7610, R36 ;  /* 0x00007610ff247816 */ /* 0x000fe40000000024 */
[----:B------:R-:W-:Y:S01]  /*5820*/  IADD3.X R29, R29, UR9, R37, P1, !PT ;  /* 0x000000091d1d7c10 */ /* 0x000fe20008ffe425 */
[----:B------:R-:W-:Y:S08]  /*5830*/  @P4 BRA `(.L_x_40) ;  /* 0x0000000000044947 */ /* 0x000ff00003800000 */
[----:B------:R0:W5:Y:S02]  /*5840*/  LDG.E.U8 R36, desc[UR18][R28.64] ;  /* 0x000000121c247981 */ /* 0x000164000c1e1100 */
.L_x_40:
[----:B------:R-:W-:Y:S05]  /*5850*/  BSYNC B1 ;  /* 0x0000000000017941 */ /* 0x000fea0003800000 */
.L_x_39:
[----:B-----5:R-:W-:Y:S01]  /*5860*/  LOP3.LUT R36, R36, 0xff, RZ, 0xc0, !PT ;  /* 0x000000ff24247812 */ /* 0x020fe200078ec0ff */
[----:B------:R-:W-:Y:S01]  /*5870*/  BSSY B1, `(.L_x_41) ;  /* 0x000000b000017945 */ /* 0x000fe20003800000 */
[----:B------:R-:W-:Y:S02]  /*5880*/  ISETP.LT.OR P3, PT, R35, 0x2, !P0 ;  /* 0x000000022300780c */ /* 0x000fe40004761670 */
[----:B------:R-:W-:-:S05]  /*5890*/  F2FP.F16.E4M3.UNPACK_B R36, R36 ;  /* 0x00000024ff24723e */ /* 0x000fca00020006ff */
[----:B------:R-:W-:-:S05]  /*58a0*/  HADD2.F32 R36, -RZ, R36.H0_H0 ;  /* 0x20000024ff247230 */ /* 0x000fca0000004100 */
[----:B------:R-:W-:Y:S01]  /*58b0*/  FMUL R37, R36, UR21 ;  /* 0x0000001524257c20 */ /* 0x000fe20008400000 */
[----:B------:R-:W-:-:S03]  /*58c0*/  PRMT R36, RZ, 0x7610, R36 ;  /* 0x00007610ff247816 */ /* 0x000fc60000000024 */
[----:B------:R-:W-:-:S05]  /*58d0*/  FFMA R37, R226, UR20, R37 ;  /* 0x00000014e2257c23 */ /* 0x000fca0008000025 */
[----:B------:R-:W-:-:S05]  /*58e0*/  F2FP.SATFINITE.E4M3.F32.PACK_AB_MERGE_C R37, RZ, R37, RZ ;  /* 0x00000025ff25723e */ /* 0x000fca00048070ff */
[----:B------:R2:W-:Y:S01]  /*58f0*/  @!P4 STG.E.U8 desc[UR18][R24.64], R37 ;  /* 0x000000251800c986 */ /* 0x0005e2000c101112 */
[----:B------:R-:W-:Y:S05]  /*5900*/  @P3 BRA `(.L_x_42) ;  /* 0x0000000000043947 */ /* 0x000fea0003800000 */
[----:B------:R3:W5:Y:S02]  /*5910*/  LDG.E.U8 R36, desc[UR18][R28.64+0x1] ;  /* 0x000001121c247981 */ /* 0x000764000c1e1100 */
.L_x_42:
[----:B------:R-:W-:Y:S05]  /*5920*/  BSYNC B1 ;  /* 0x0000000000017941 */ /* 0x000fea0003800000 */
.L_x_41:
[----:B-----5:R-:W-:Y:S01]  /*5930*/  LOP3.LUT R36, R36, 0xff, RZ, 0xc0, !PT ;  /* 0x000000ff24247812 */ /* 0x020fe200078ec0ff */
[----:B------:R-:W-:Y:S01]  /*5940*/  BSSY B1, `(.L_x_43) ;  /* 0x0000013000017945 */ /* 0x000fe20003800000 */
[----:B--2---:R-:W-:Y:S02]  /*5950*/  IADD3 R37, P1, R39, 0x8, RZ ;  /* 0x0000000827257810 */ /* 0x004fe40007f3e0ff */
[----:B------:R-:W-:-:S03]  /*5960*/  F2FP.F16.E4M3.UNPACK_B R36, R36 ;  /* 0x00000024ff24723e */ /* 0x000fc600020006ff */
[----:B------:R-:W-:Y:S01]  /*5970*/  IMAD.X R32, RZ, RZ, R33, P1 ;  /* 0x000000ffff207224 */ /* 0x000fe200008e0621 */
[----:B------:R-:W-:Y:S01]  /*5980*/  ISETP.GE.AND P1, PT, R38, 0x9, PT ;  /* 0x000000092600780c */ /* 0x000fe20003f26270 */
[----:B------:R-:W-:Y:S02]  /*5990*/  HADD2.F32 R36, -RZ, R36.H0_H0 ;  /* 0x20000024ff247230 */ /* 0x000fe40000004100 */
[----:B------:R-:W-:Y:S01]  /*59a0*/  IMAD R32, R32, UR6, RZ ;  /* 0x0000000620207c24 */ /* 0x000fe2000f8e02ff */
[----:B------:R-:W-:Y:S01]  /*59b0*/  ISETP.LT.OR P5, PT, R35, 0x1, !P1 ;  /* 0x000000012300780c */ /* 0x000fe20004fa1670 */
[----:B------:R-:W-:-:S04]  /*59c0*/  IMAD.WIDE.U32 R30, R37, UR6, R30 ;  /* 0x00000006251e7c25 */ /* 0x000fc8000f8e001e */
[----:B------:R-:W-:Y:S01]  /*59d0*/  FMUL R36, R36, UR21 ;  /* 0x0000001524247c20 */ /* 0x000fe20008400000 */
[----:B------:R-:W-:-:S03]  /*59e0*/  IMAD R37, R37, UR7, R32 ;  /* 0x0000000725257c24 */ /* 0x000fc6000f8e0220 */
[----:B------:R-:W-:Y:S01]  /*59f0*/  FFMA R36, R225, UR20, R36 ;  /* 0x00000014e1247c23 */ /* 0x000fe20008000024 */
[----:B------:R-:W-:Y:S02]  /*5a00*/  IADD3 R30, P4, R30, UR8, RZ ;  /* 0x000000081e1e7c10 */ /* 0x000fe4000ff9e0ff */
[----:B------:R-:W-:Y:S02]  /*5a10*/  PRMT R32, RZ, 0x7610, R32 ;  /* 0x00007610ff207816 */ /* 0x000fe40000000020 */
[----:B------:R-:W-:Y:S02]  /*5a20*/  F2FP.SATFINITE.E4M3.F32.PACK_AB_MERGE_C R33, RZ, R36, RZ ;  /* 0x00000024ff21723e */ /* 0x000fe400048070ff */
[----:B------:R-:W-:-:S03]  /*5a30*/  IADD3.X R31, R31, UR9, R37, P4, !PT ;  /* 0x000000091f1f7c10 */ /* 0x000fc6000a7fe425 */
[----:B------:R2:W-:Y:S01]  /*5a40*/  @!P3 STG.E.U8 desc[UR18][R24.64+0x1], R33 ;  /* 0x000001211800b986 */ /* 0x0005e2000c101112 */
[----:B------:R-:W-:Y:S05]  /*5a50*/  @P5 BRA `(.L_x_44) ;  /* 0x0000000000045947 */ /* 0x000fea0003800000 */
[----:B------:R4:W5:Y:S02]  /*5a60*/  LDG.E.U8 R32, desc[UR18][R30.64] ;  /* 0x000000121e207981 */ /* 0x000964000c1e1100 */
.L_x_44:
[----:B------:R-:W-:Y:S05]  /*5a70*/  BSYNC B1 ;  /* 0x0000000000017941 */ /* 0x000fea0003800000 */
.L_x_43:
[----:B-----5:R-:W-:Y:S01]  /*5a80*/  LOP3.LUT R32, R32, 0xff, RZ, 0xc0, !PT ;  /* 0x000000ff20207812 */ /* 0x020fe200078ec0ff */
[----:B------:R-:W-:Y:S01]  /*5a90*/  BSSY B1, `(.L_x_45) ;  /* 0x000000b000017945 */ /* 0x000fe20003800000 */
[----:B------:R-:W-:Y:S02]  /*5aa0*/  ISETP.LT.OR P3, PT, R35, 0x2, !P1 ;  /* 0x000000022300780c */ /* 0x000fe40004f61670 */
[----:B------:R-:W-:-:S05]  /*5ab0*/  F2FP.F16.E4M3.UNPACK_B R32, R32 ;  /* 0x00000020ff20723e */ /* 0x000fca00020006ff */
[----:B------:R-:W-:-:S05]  /*5ac0*/  HADD2.F32 R32, -RZ, R32.H0_H0 ;  /* 0x20000020ff207230 */ /* 0x000fca0000004100 */
[----:B--2---:R-:W-:Y:S01]  /*5ad0*/  FMUL R33, R32, UR21 ;  /* 0x0000001520217c20 */ /* 0x004fe20008400000 */
[----:B------:R-:W-:-:S03]  /*5ae0*/  PRMT R32, RZ, 0x7610, R32 ;  /* 0x00007610ff207816 */ /* 0x000fc60000000020 */
[----:B------:R-:W-:-:S05]  /*5af0*/  FFMA R33, R224, UR20, R33 ;  /* 0x00000014e0217c23 */ /* 0x000fca0008000021 */
[----:B------:R-:W-:-:S05]  /*5b00*/  F2FP.SATFINITE.E4M3.F32.PACK_AB_MERGE_C R33, RZ, R33, RZ ;  /* 0x00000021ff21723e */ /* 0x000fca00048070ff */
[----:B------:R2:W-:Y:S01]  /*5b10*/  @!P5 STG.E.U8 desc[UR18][R26.64], R33 ;  /* 0x000000211a00d986 */ /* 0x0005e2000c101112 */
[----:B------:R-:W-:Y:S05]  /*5b20*/  @P3 BRA `(.L_x_46) ;  /* 0x0000000000043947 */ /* 0x000fea0003800000 */
[----:B------:R0:W5:Y:S02]  /*5b30*/  LDG.E.U8 R32, desc[UR18][R30.64+0x1] ;  /* 0x000001121e207981 */ /* 0x000164000c1e1100 */
.L_x_46:
[----:B------:R-:W-:Y:S05]  /*5b40*/  BSYNC B1 ;  /* 0x0000000000017941 */ /* 0x000fea0003800000 */
.L_x_45:
[----:B-----5:R-:W-:Y:S01]  /*5b50*/  LOP3.LUT R32, R32, 0xff, RZ, 0xc0, !PT ;  /* 0x000000ff20207812 */ /* 0x020fe200078ec0ff */
[----:B------:R-:W-:Y:S01]  /*5b60*/  BSSY B1, `(.L_x_47) ;  /* 0x000000b000017945 */ /* 0x000fe20003800000 */
[----:B------:R-:W-:Y:S02]  /*5b70*/  ISETP.LT.OR P4, PT, R35, 0x9, !P0 ;  /* 0x000000092300780c */ /* 0x000fe40004781670 */
[----:B------:R-:W-:-:S05]  /*5b80*/  F2FP.F16.E4M3.UNPACK_B R32, R32 ;  /* 0x00000020ff20723e */ /* 0x000fca00020006ff */
[----:B------:R-:W-:-:S05]  /*5b90*/  HADD2.F32 R32, -RZ, R32.H0_H0 ;  /* 0x20000020ff207230 */ /* 0x000fca0000004100 */
[----:B------:R-:W-:-:S04]  /*5ba0*/  FMUL R32, R32, UR21 ;  /* 0x0000001520207c20 */ /* 0x000fc80008400000 */
[----:B------:R-:W-:-:S05]  /*5bb0*/  FFMA R32, R223, UR20, R32 ;  /* 0x00000014df207c23 */ /* 0x000fca0008000020 */
[----:B--2---:R-:W-:Y:S02]  /*5bc0*/  F2FP.SATFINITE.E4M3.F32.PACK_AB_MERGE_C R33, RZ, R32, RZ ;  /* 0x00000020ff21723e */ /* 0x004fe400048070ff */
[----:B------:R-:W-:-:S03]  /*5bd0*/  PRMT R32, RZ, 0x7610, R32 ;  /* 0x00007610ff207816 */ /* 0x000fc60000000020 */
[----:B------:R2:W-:Y:S01]  /*5be0*/  @!P3 STG.E.U8 desc[UR18][R26.64+0x1], R33 ;  /* 0x000001211a00b986 */ /* 0x0005e2000c101112 */
[----:B------:R-:W-:Y:S05]  /*5bf0*/  @P4 BRA `(.L_x_48) ;  /* 0x0000000000044947 */ /* 0x000fea0003800000 */
[----:B------:R0:W5:Y:S02]  /*5c00*/  LDG.E.U8 R32, desc[UR18][R28.64+0x8] ;  /* 0x000008121c207981 */ /* 0x000164000c1e1100 */
.L_x_48:
[----:B------:R-:W-:Y:S05]  /*5c10*/  BSYNC B1 ;  /* 0x0000000000017941 */ /* 0x000fea0003800000 */
.L_x_47:
        /* <DEDUP_REMOVED lines=12> */
.L_x_50:
[----:B------:R-:W-:Y:S05]  /*5ce0*/  BSYNC B1 ;  /* 0x0000000000017941 */ /* 0x000fea0003800000 */
.L_x_49:
        /* <DEDUP_REMOVED lines=12> */
.L_x_52:
[----:B------:R-:W-:Y:S05]  /*5db0*/  BSYNC B1 ;  /* 0x0000000000017941 */ /* 0x000fea0003800000 */
.L_x_51:
        /* <DEDUP_REMOVED lines=12> */
.L_x_54:
[----:B------:R-:W-:Y:S05]  /*5e80*/  BSYNC B1 ;  /* 0x0000000000017941 */ /* 0x000fea0003800000 */
.L_x_53:
        /* <DEDUP_REMOVED lines=12> */
.L_x_56:
[----:B------:R-:W-:Y:S05]  /*5f50*/  BSYNC B1 ;  /* 0x0000000000017941 */ /* 0x000fea0003800000 */
.L_x_55:
        /* <DEDUP_REMOVED lines=12> */
.L_x_58:
[----:B------:R-:W-:Y:S05]  /*6020*/  BSYNC B1 ;  /* 0x0000000000017941 */ /* 0x000fea0003800000 */
.L_x_57:
        /* <DEDUP_REMOVED lines=12> */
.L_x_60:
[----:B------:R-:W-:Y:S05]  /*60f0*/  BSYNC B1 ;  /* 0x0000000000017941 */ /* 0x000fea0003800000 */
.L_x_59:
        /* <DEDUP_REMOVED lines=12> */
.L_x_62:
[----:B------:R-:W-:Y:S05]  /*61c0*/  BSYNC B1 ;  /* 0x0000000000017941 */ /* 0x000fea0003800000 */
.L_x_61:
        /* <DEDUP_REMOVED lines=12> */
.L_x_64:
[----:B------:R-:W-:Y:S05]  /*6290*/  BSYNC B1 ;  /* 0x0000000000017941 */ /* 0x000fea0003800000 */
.L_x_63:
        /* <DEDUP_REMOVED lines=12> */
.L_x_66:
[----:B------:R-:W-:Y:S05]  /*6360*/  BSYNC B1 ;  /* 0x0000000000017941 */ /* 0x000fea0003800000 */
.L_x_65:
        /* <DEDUP_REMOVED lines=12> */
.L_x_68:
[----:B------:R-:W-:Y:S05]  /*6430*/  BSYNC B1 ;  /* 0x0000000000017941 */ /* 0x000fea0003800000 */
.L_x_67:
        /* <DEDUP_REMOVED lines=12> */
.L_x_70:
[----:B------:R-:W-:Y:S05]  /*6500*/  BSYNC B1 ;  /* 0x0000000000017941 */ /* 0x000fea0003800000 */
.L_x_69:
        /* <DEDUP_REMOVED lines=12> */
.L_x_72:
[----:B------:R-:W-:Y:S05]  /*65d0*/  BSYNC B1 ;  /* 0x0000000000017941 */ /* 0x000fea0003800000 */
.L_x_71:
        /* <DEDUP_REMOVED lines=12> */
.L_x_74:
[----:B------:R-:W-:Y:S05]  /*66a0*/  BSYNC B1 ;  /* 0x0000000000017941 */ /* 0x000fea0003800000 */
.L_x_73:
        /* <DEDUP_REMOVED lines=12> */
.L_x_76:
[----:B------:R-:W-:Y:S05]  /*6770*/  BSYNC B1 ;  /* 0x0000000000017941 */ /* 0x000fea0003800000 */
.L_x_75:
        /* <DEDUP_REMOVED lines=12> */
.L_x_78:
[----:B------:R-:W-:Y:S05]  /*6840*/  BSYNC B1 ;  /* 0x0000000000017941 */ /* 0x000fea0003800000 */
.L_x_77:
        /* <DEDUP_REMOVED lines=12> */
.L_x_80:
[----:B------:R-:W-:Y:S05]  /*6910*/  BSYNC B1 ;  /* 0x0000000000017941 */ /* 0x000fea0003800000 */
.L_x_79:
        /* <DEDUP_REMOVED lines=12> */
.L_x_82:
[----:B------:R-:W-:Y:S05]  /*69e0*/  BSYNC B1 ;  /* 0x0000000000017941 */ /* 0x000fea0003800000 */
.L_x_81:
        /* <DEDUP_REMOVED lines=12> */
.L_x_84:
[----:B------:R-:W-:Y:S05]  /*6ab0*/  BSYNC B1 ;  /* 0x0000000000017941 */ /* 0x000fea0003800000 */
.L_x_83:
        /* <DEDUP_REMOVED lines=12> */
.L_x_86:
[----:B------:R-:W-:Y:S05]  /*6b80*/  BSYNC B1 ;  /* 0x0000000000017941 */ /* 0x000fea0003800000 */
.L_x_85:
        /* <DEDUP_REMOVED lines=12> */
.L_x_88:
[----:B------:R-:W-:Y:S05]  /*6c50*/  BSYNC B1 ;  /* 0x0000000000017941 */ /* 0x000fea0003800000 */
.L_x_87:
        /* <DEDUP_REMOVED lines=12> */
.L_x_90:
[----:B------:R-:W-:Y:S05]  /*6d20*/  BSYNC B1 ;  /* 0x0000000000017941 */ /* 0x000fea0003800000 */
.L_x_89:
        /* <DEDUP_REMOVED lines=12> */
.L_x_92:
[----:B------:R-:W-:Y:S05]  /*6df0*/  BSYNC B1 ;  /* 0x0000000000017941 */ /* 0x000fea0003800000 */
.L_x_91:
        /* <DEDUP_REMOVED lines=12> */
.L_x_94:
[----:B------:R-:W-:Y:S05]  /*6ec0*/  BSYNC B1 ;  /* 0x0000000000017941 */ /* 0x000fea0003800000 */
.L_x_93:
        /* <DEDUP_REMOVED lines=12> */
.L_x_96:
[----:B------:R-:W-:Y:S05]  /*6f90*/  BSYNC B1 ;  /* 0x0000000000017941 */ /* 0x000fea0003800000 */
.L_x_95:
        /* <DEDUP_REMOVED lines=12> */
.L_x_98:
[----:B------:R-:W-:Y:S05]  /*7060*/  BSYNC B1 ;  /* 0x0000000000017941 */ /* 0x000fea0003800000 */
.L_x_97:
        /* <DEDUP_REMOVED lines=12> */
.L_x_100:
[----:B------:R-:W-:Y:S05]  /*7130*/  BSYNC B1 ;  /* 0x0000000000017941 */ /* 0x000fea0003800000 */
.L_x_99:
        /* <DEDUP_REMOVED lines=12> */
.L_x_102:
[----:B------:R-:W-:Y:S05]  /*7200*/  BSYNC B1 ;  /* 0x0000000000017941 */ /* 0x000fea0003800000 */
.L_x_101:
        /* <DEDUP_REMOVED lines=12> */
.L_x_104:
[----:B------:R-:W-:Y:S05]  /*72d0*/  BSYNC B1 ;  /* 0x0000000000017941 */ /* 0x000fea0003800000 */
.L_x_103:
        /* <DEDUP_REMOVED lines=12> */
.L_x_106:
[----:B------:R-:W-:Y:S05]  /*73a0*/  BSYNC B1 ;  /* 0x0000000000017941 */ /* 0x000fea0003800000 */
.L_x_105:
        /* <DEDUP_REMOVED lines=12> */
.L_x_108:
[----:B------:R-:W-:Y:S05]  /*7470*/  BSYNC B1 ;  /* 0x0000000000017941 */ /* 0x000fea0003800000 */
.L_x_107:
        /* <DEDUP_REMOVED lines=12> */
.L_x_110:
[----:B------:R-:W-:Y:S05]  /*7540*/  BSYNC B1 ;  /* 0x0000000000017941 */ /* 0x000fea0003800000 */
.L_x_109:
        /* <DEDUP_REMOVED lines=12> */
.L_x_112:
[----:B------:R-:W-:Y:S05]  /*7610*/  BSYNC B1 ;  /* 0x0000000000017941 */ /* 0x000fea0003800000 */
.L_x_111:
        /* <DEDUP_REMOVED lines=12> */
.L_x_114:
[----:B------:R-:W-:Y:S05]  /*76e0*/  BSYNC B1 ;  /* 0x0000000000017941 */ /* 0x000fea0003800000 */
.L_x_113:
        /* <DEDUP_REMOVED lines=12> */
.L_x_116:
[----:B------:R-:W-:Y:S05]  /*77b0*/  BSYNC B1 ;  /* 0x0000000000017941 */ /* 0x000fea0003800000 */
.L_x_115:
        /* <DEDUP_REMOVED lines=12> */
.L_x_118:
[----:B------:R-:W-:Y:S05]  /*7880*/  BSYNC B1 ;  /* 0x0000000000017941 */ /* 0x000fea0003800000 */
.L_x_117:
        /* <DEDUP_REMOVED lines=12> */
.L_x_120:
[----:B------:R-:W-:Y:S05]  /*7950*/  BSYNC B1 ;  /* 0x0000000000017941 */ /* 0x000fea0003800000 */
.L_x_119:
        /* <DEDUP_REMOVED lines=12> */
.L_x_122:
[----:B------:R-:W-:Y:S05]  /*7a20*/  BSYNC B1 ;  /* 0x0000000000017941 */ /* 0x000fea0003800000 */
.L_x_121:
        /* <DEDUP_REMOVED lines=12> */
.L_x_124:
[----:B------:R-:W-:Y:S05]  /*7af0*/  BSYNC B1 ;  /* 0x0000000000017941 */ /* 0x000fea0003800000 */
.L_x_123:
        /* <DEDUP_REMOVED lines=12> */
.L_x_126:
[----:B------:R-:W-:Y:S05]  /*7bc0*/  BSYNC B1 ;  /* 0x0000000000017941 */ /* 0x000fea0003800000 */
.L_x_125:
        /* <DEDUP_REMOVED lines=12> */
.L_x_128:
[----:B------:R-:W-:Y:S05]  /*7c90*/  BSYNC B1 ;  /* 0x0000000000017941 */ /* 0x000fea0003800000 */
.L_x_127:
        /* <DEDUP_REMOVED lines=12> */
.L_x_130:
[----:B------:R-:W-:Y:S05]  /*7d60*/  BSYNC B1 ;  /* 0x0000000000017941 */ /* 0x000fea0003800000 */
.L_x_129:
        /* <DEDUP_REMOVED lines=12> */
.L_x_132:
[----:B------:R-:W-:Y:S05]  /*7e30*/  BSYNC B1 ;  /* 0x0000000000017941 */ /* 0x000fea0003800000 */
.L_x_131:
        /* <DEDUP_REMOVED lines=12> */
.L_x_134:
[----:B------:R-:W-:Y:S05]  /*7f00*/  BSYNC B1 ;  /* 0x0000000000017941 */ /* 0x000fea0003800000 */
.L_x_133:
        /* <DEDUP_REMOVED lines=12> */
.L_x_136:
[----:B------:R-:W-:Y:S05]  /*7fd0*/  BSYNC B1 ;  /* 0x0000000000017941 */ /* 0x000fea0003800000 */
.L_x_135:
        /* <DEDUP_REMOVED lines=12> */
.L_x_138:
[----:B------:R-:W-:Y:S05]  /*80a0*/  BSYNC B1 ;  /* 0x0000000000017941 */ /* 0x000fea0003800000 */
.L_x_137:
        /* <DEDUP_REMOVED lines=12> */
.L_x_140:
[----:B------:R-:W-:Y:S05]  /*8170*/  BSYNC B1 ;  /* 0x0000000000017941 */ /* 0x000fea0003800000 */
.L_x_139:
        /* <DEDUP_REMOVED lines=12> */
.L_x_142:
[----:B------:R-:W-:Y:S05]  /*8240*/  BSYNC B1 ;  /* 0x0000000000017941 */ /* 0x000fea0003800000 */
.L_x_141:
        /* <DEDUP_REMOVED lines=12> */
.L_x_144:
[----:B------:R-:W-:Y:S05]  /*8310*/  BSYNC B1 ;  /* 0x0000000000017941 */ /* 0x000fea0003800000 */
.L_x_143:
        /* <DEDUP_REMOVED lines=12> */
.L_x_146:
[----:B------:R-:W-:Y:S05]  /*83e0*/  BSYNC B1 ;  /* 0x0000000000017941 */ /* 0x000fea0003800000 */
.L_x_145:
        /* <DEDUP_REMOVED lines=12> */
.L_x_148:
[----:B------:R-:W-:Y:S05]  /*84b0*/  BSYNC B1 ;  /* 0x0000000000017941 */ /* 0x000fea0003800000 */
.L_x_147:
        /* <DEDUP_REMOVED lines=12> */
.L_x_150:
[----:B------:R-:W-:Y:S05]  /*8580*/  BSYNC B1 ;  /* 0x0000000000017941 */ /* 0x000fea0003800000 */
.L_x_149:
        /* <DEDUP_REMOVED lines=12> */
.L_x_152:
[----:B------:R-:W-:Y:S05]  /*8650*/  BSYNC B1 ;  /* 0x0000000000017941 */ /* 0x000fea0003800000 */
.L_x_151:
        /* <DEDUP_REMOVED lines=12> */
.L_x_154:
[----:B------:R-:W-:Y:S05]  /*8720*/  BSYNC B1 ;  /* 0x0000000000017941 */ /* 0x000fea0003800000 */
.L_x_153:
        /* <DEDUP_REMOVED lines=12> */
.L_x_156:
[----:B------:R-:W-:Y:S05]  /*87f0*/  BSYNC B1 ;  /* 0x0000000000017941 */ /* 0x000fea0003800000 */
.L_x_155:
        /* <DEDUP_REMOVED lines=12> */
.L_x_158:
[----:B------:R-:W-:Y:S05]  /*88c0*/  BSYNC B1 ;  /* 0x0000000000017941 */ /* 0x000fea0003800000 */
.L_x_157:
        /* <DEDUP_REMOVED lines=12> */
.L_x_160:
[----:B------:R-:W-:Y:S05]  /*8990*/  BSYNC B1 ;  /* 0x0000000000017941 */ /* 0x000fea0003800000 */
.L_x_159:
        /* <DEDUP_REMOVED lines=12> */
.L_x_162:
[----:B------:R-:W-:Y:S05]  /*8a60*/  BSYNC B1 ;  /* 0x0000000000017941 */ /* 0x000fea0003800000 */
.L_x_161:
        /* <DEDUP_REMOVED lines=12> */
.L_x_164:
[----:B------:R-:W-:Y:S05]  /*8b30*/  BSYNC B1 ;  /* 0x0000000000017941 */ /* 0x000fea0003800000 */
.L_x_163:
        /* <DEDUP_REMOVED lines=12> */
.L_x_166:
[----:B------:R-:W-:Y:S05]  /*8c00*/  BSYNC B1 ;  /* 0x0000000000017941 */ /* 0x000fea0003800000 */
.L_x_165:
        /* <DEDUP_REMOVED lines=12> */
.L_x_168:
[----:B------:R-:W-:Y:S05]  /*8cd0*/  BSYNC B1 ;  /* 0x0000000000017941 */ /* 0x000fea0003800000 */
.L_x_167:
        /* <DEDUP_REMOVED lines=12> */
.L_x_170:
[----:B------:R-:W-:Y:S05]  /*8da0*/  BSYNC B1 ;  /* 0x0000000000017941 */ /* 0x000fea0003800000 */
.L_x_169:
        /* <DEDUP_REMOVED lines=12> */
.L_x_172:
[----:B------:R-:W-:Y:S05]  /*8e70*/  BSYNC B1 ;  /* 0x0000000000017941 */ /* 0x000fea0003800000 */
.L_x_171:
        /* <DEDUP_REMOVED lines=12> */
.L_x_174:
[----:B------:R-:W-:Y:S05]  /*8f40*/  BSYNC B1 ;  /* 0x0000000000017941 */ /* 0x000fea0003800000 */
.L_x_173:
        /* <DEDUP_REMOVED lines=12> */
.L_x_176:
[----:B------:R-:W-:Y:S05]  /*9010*/  BSYNC B1 ;  /* 0x0000000000017941 */ /* 0x000fea0003800000 */
.L_x_175:
        /* <DEDUP_REMOVED lines=12> */
.L_x_178:
[----:B------:R-:W-:Y:S05]  /*90e0*/  BSYNC B1 ;  /* 0x0000000000017941 */ /* 0x000fea0003800000 */
.L_x_177:
        /* <DEDUP_REMOVED lines=12> */
.L_x_180:
[----:B------:R-:W-:Y:S05]  /*91b0*/  BSYNC B1 ;  /* 0x0000000000017941 */ /* 0x000fea0003800000 */
.L_x_179:
        /* <DEDUP_REMOVED lines=12> */
.L_x_182:
[----:B------:R-:W-:Y:S05]  /*9280*/  BSYNC B1 ;  /* 0x0000000000017941 */ /* 0x000fea0003800000 */
.L_x_181:
        /* <DEDUP_REMOVED lines=12> */
.L_x_184:
[----:B------:R-:W-:Y:S05]  /*9350*/  BSYNC B1 ;  /* 0x0000000000017941 */ /* 0x000fea0003800000 */
.L_x_183:
        /* <DEDUP_REMOVED lines=12> */
.L_x_186:
[----:B------:R-:W-:Y:S05]  /*9420*/  BSYNC B1 ;  /* 0x0000000000017941 */ /* 0x000fea0003800000 */
.L_x_185:
        /* <DEDUP_REMOVED lines=12> */
.L_x_188:
[----:B------:R-:W-:Y:S05]  /*94f0*/  BSYNC B1 ;  /* 0x0000000000017941 */ /* 0x000fea0003800000 */
.L_x_187:
        /* <DEDUP_REMOVED lines=12> */
.L_x_190:
[----:B------:R-:W-:Y:S05]  /*95c0*/  BSYNC B1 ;  /* 0x0000000000017941 */ /* 0x000fea0003800000 */
.L_x_189:
[----:B-----5:R-:W-:Y:S01]  /*95d0*/  LOP3.LUT R32, R32, 0xff, RZ, 0xc0, !PT ;  /* 0x000000ff20207812 */ /* 0x020fe200078ec0ff */
[----:B------:R-:W-:Y:S01]  /*95e0*/  BSSY B1, `(.L_x_191) ;  /* 0x000000b000017945 */ /* 0x000fe20003800000 */
[----:B------:R-:W-:Y:S02]  /*95f0*/  ISETP.LT.OR P4, PT, R35, 0x99, !P0 ;  /* 0x000000992300780c */ /* 0x000fe40004781670 */
[----:B------:R-:W-:-:S05]  /*9600*/  F2FP.F16.E4M3.UNPACK_B R32, R32 ;  /* 0x00000020ff20723e */ /* 0x000fca00020006ff */
[----:B------:R-:W-:-:S05]  /*9610*/  HADD2.F32 R32, -RZ, R32.H0_H0 ;  /* 0x20000020ff207230 */ /* 0x000fca0000004100 */
[----:B------:R-:W-:-:S04]  /*9620*/  FMUL R32, R32, UR21 ;  /* 0x0000001520207c20 */ /* 0x000fc80008400000 */
[----:B------:R-:W-:Y:S01]  /*9630*/  FFMA R32, R23, UR20, R32 ;  /* 0x0000001417207c23 */ /* 0x000fe20008000020 */
[----:B------:R-:W-:-:S04]  /*9640*/  PRMT R23, RZ, 0x7610, R23 ;  /* 0x00007610ff177816 */ /* 0x000fc80000000017 */
[----:B--2---:R-:W-:-:S05]  /*9650*/  F2FP.SATFINITE.E4M3.F32.PACK_AB_MERGE_C R33, RZ, R32, RZ ;  /* 0x00000020ff21723e */ /* 0x004fca00048070ff */
[----:B------:R2:W-:Y:S01]  /*9660*/  @!P3 STG.E.U8 desc[UR18][R26.64+0x91], R33 ;  /* 0x000091211a00b986 */ /* 0x0005e2000c101112 */
[----:B------:R-:W-:Y:S05]  /*9670*/  @P4 BRA `(.L_x_192) ;  /* 0x0000000000044947 */ /* 0x000fea0003800000 */
[----:B------:R0:W5:Y:S02]  /*9680*/  LDG.E.U8 R23, desc[UR18][R28.64+0x98] ;  /* 0x000098121c177981 */ /* 0x000164000c1e1100 */
.L_x_192:
[----:B------:R-:W-:Y:S05]  /*9690*/  BSYNC B1 ;  /* 0x0000000000017941 */ /* 0x000fea0003800000 */
.L_x_191:
        /* <DEDUP_REMOVED lines=8> */
[----:B------:R-:W-:-:S05]  /*9720*/  F2FP.SATFINITE.E4M3.F32.PACK_AB_MERGE_C R23, RZ, R23, RZ ;  /* 0x00000017ff17723e */ /* 0x000fca00048070ff */
[----:B------:R0:W-:Y:S01]  /*9730*/  @!P4 STG.E.U8 desc[UR18][R24.64+0x98], R23 ;  /* 0x000098171800c986 */ /* 0x0001e2000c101112 */
[----:B------:R-:W-:Y:S05]  /*9740*/  @P3 BRA `(.L_x_194) ;  /* 0x0000000000043947 */ /* 0x000fea0003800000 */
[----:B------:R0:W5:Y:S02]  /*9750*/  LDG.E.U8 R22, desc[UR18][R28.64+0x99] ;  /* 0x000099121c167981 */ /* 0x000164000c1e1100 */
.L_x_194:
[----:B------:R-:W-:Y:S05]  /*9760*/  BSYNC B1 ;  /* 0x0000000000017941 */ /* 0x000fea0003800000 */
.L_x_193:
        /* <DEDUP_REMOVED lines=8> */
[----:B0-----:R-:W-:-:S05]  /*97f0*/  F2FP.SATFINITE.E4M3.F32.PACK_AB_MERGE_C R23, RZ, R22, RZ ;  /* 0x00000016ff17723e */ /* 0x001fca00048070ff */
[----:B------:R0:W-:Y:S01]  /*9800*/  @!P3 STG.E.U8 desc[UR18][R24.64+0x99], R23 ;  /* 0x000099171800b986 */ /* 0x0001e2000c101112 */
[----:B------:R-:W-:Y:S05]  /*9810*/  @P4 BRA `(.L_x_196) ;  /* 0x0000000000044947 */ /* 0x000fea0003800000 */
[----:B------:R0:W5:Y:S02]  /*9820*/  LDG.E.U8 R21, desc[UR18][R30.64+0x98] ;  /* 0x000098121e157981 */ /* 0x000164000c1e1100 */
.L_x_196:
[----:B------:R-:W-:Y:S05]  /*9830*/  BSYNC B1 ;  /* 0x0000000000017941 */ /* 0x000fea0003800000 */
.L_x_195:
        /* <DEDUP_REMOVED lines=12> */
.L_x_198:
[----:B------:R-:W-:Y:S05]  /*9900*/  BSYNC B1 ;  /* 0x0000000000017941 */ /* 0x000fea0003800000 */
.L_x_197:
        /* <DEDUP_REMOVED lines=12> */
.L_x_200:
[----:B------:R-:W-:Y:S05]  /*99d0*/  BSYNC B1 ;  /* 0x0000000000017941 */ /* 0x000fea0003800000 */
.L_x_199:
        /* <DEDUP_REMOVED lines=12> */
.L_x_202:
[----:B------:R-:W-:Y:S05]  /*9aa0*/  BSYNC B1 ;  /* 0x0000000000017941 */ /* 0x000fea0003800000 */
.L_x_201:
        /* <DEDUP_REMOVED lines=12> */
.L_x_204:
[----:B------:R-:W-:Y:S05]  /*9b70*/  BSYNC B1 ;  /* 0x0000000000017941 */ /* 0x000fea0003800000 */
.L_x_203:
        /* <DEDUP_REMOVED lines=12> */
.L_x_206:
[----:B------:R-:W-:Y:S05]  /*9c40*/  BSYNC B1 ;  /* 0x0000000000017941 */ /* 0x000fea0003800000 */
.L_x_205:
        /* <DEDUP_REMOVED lines=12> */
.L_x_208:
[----:B------:R-:W-:Y:S05]  /*9d10*/  BSYNC B1 ;  /* 0x0000000000017941 */ /* 0x000fea0003800000 */
.L_x_207:
        /* <DEDUP_REMOVED lines=12> */
.L_x_210:
[----:B------:R-:W-:Y:S05]  /*9de0*/  BSYNC B1 ;  /* 0x0000000000017941 */ /* 0x000fea0003800000 */
.L_x_209:
        /* <DEDUP_REMOVED lines=12> */
.L_x_212:
[----:B------:R-:W-:Y:S05]  /*9eb0*/  BSYNC B1 ;  /* 0x0000000000017941 */ /* 0x000fea0003800000 */
.L_x_211:
        /* <DEDUP_REMOVED lines=12> */
.L_x_214:
[----:B------:R-:W-:Y:S05]  /*9f80*/  BSYNC B1 ;  /* 0x0000000000017941 */ /* 0x000fea0003800000 */
.L_x_213:
        /* <DEDUP_REMOVED lines=12> */
.L_x_216:
[----:B------:R-:W-:Y:S05]  /*a050*/  BSYNC B1 ;  /* 0x0000000000017941 */ /* 0x000fea0003800000 */
.L_x_215:
        /* <DEDUP_REMOVED lines=12> */
.L_x_218:
[----:B------:R-:W-:Y:S05]  /*a120*/  BSYNC B1 ;  /* 0x0000000000017941 */ /* 0x000fea0003800000 */
.L_x_217:
        /* <DEDUP_REMOVED lines=12> */
.L_x_220:
[----:B------:R-:W-:Y:S05]  /*a1f0*/  BSYNC B1 ;  /* 0x0000000000017941 */ /* 0x000fea0003800000 */
.L_x_219:
        /* <DEDUP_REMOVED lines=12> */
.L_x_222:
[----:B------:R-:W-:Y:S05]  /*a2c0*/  BSYNC B1 ;  /* 0x0000000000017941 */ /* 0x000fea0003800000 */
.L_x_221:
        /* <DEDUP_REMOVED lines=12> */
.L_x_224:
[----:B------:R-:W-:Y:S05]  /*a390*/  BSYNC B1 ;  /* 0x0000000000017941 */ /* 0x000fea0003800000 */
.L_x_223:
        /* <DEDUP_REMOVED lines=12> */
.L_x_226:
[----:B------:R-:W-:Y:S05]  /*a460*/  BSYNC B1 ;  /* 0x0000000000017941 */ /* 0x000fea0003800000 */
.L_x_225:
        /* <DEDUP_REMOVED lines=12> */
.L_x_228:
[----:B------:R-:W-:Y:S05]  /*a530*/  BSYNC B1 ;  /* 0x0000000000017941 */ /* 0x000fea0003800000 */
.L_x_227:
        /* <DEDUP_REMOVED lines=12> */
.L_x_230:
[----:B------:R-:W-:Y:S05]  /*a600*/  BSYNC B1 ;  /* 0x0000000000017941 */ /* 0x000fea0003800000 */
.L_x_229:
        /* <DEDUP_REMOVED lines=12> */
.L_x_232:
[----:B------:R-:W-:Y:S05]  /*a6d0*/  BSYNC B1 ;  /* 0x0000000000017941 */ /* 0x000fea0003800000 */
.L_x_231:
        /* <DEDUP_REMOVED lines=12> */
.L_x_234:
[----:B------:R-:W-:Y:S05]  /*a7a0*/  BSYNC B1 ;  /* 0x0000000000017941 */ /* 0x000fea0003800000 */
.L_x_233:
[----:B-----5:R-:W-:Y:S01]  /*a7b0*/  LOP3.LUT R2, R2, 0xff, RZ, 0xc0, !PT ;  /* 0x000000ff02027812 */ /* 0x020fe200078ec0ff */
[----:B------:R-:W-:Y:S01]  /*a7c0*/  BSSY B1, `(.L_x_235) ;  /* 0x000000b000017945 */ /* 0x000fe20003800000 */
[----:B------:R-:W-:Y:S02]  /*a7d0*/  ISETP.LT.OR P4, PT, R35, 0xc1, !P1 ;  /* 0x000000c12300780c */ /* 0x000fe40004f81670 */
[----:B------:R-:W-:-:S05]  /*a7e0*/  F2FP.F16.E4M3.UNPACK_B R2, R2 ;  /* 0x00000002ff02723e */ /* 0x000fca00020006ff */
[----:B------:R-:W-:-:S05]  /*a7f0*/  HADD2.F32 R2, -RZ, R2.H0_H0 ;  /* 0x20000002ff027230 */ /* 0x000fca0000004100 */
[----:B0-----:R-:W-:-:S04]  /*a800*/  FMUL R3, R2, UR21 ;  /* 0x0000001502037c20 */ /* 0x001fc80008400000 */
[----:B------:R-:W-:Y:S01]  /*a810*/  FFMA R3, R0, UR20, R3 ;  /* 0x0000001400037c23 */ /* 0x000fe20008000003 */
[----:B------:R-:W-:-:S04]  /*a820*/  PRMT R0, RZ, 0x7610, R0 ;  /* 0x00007610ff007816 */ /* 0x000fc80000000000 */
[----:B------:R-:W-:-:S05]  /*a830*/  F2FP.SATFINITE.E4M3.F32.PACK_AB_MERGE_C R3, RZ, R3, RZ ;  /* 0x00000003ff03723e */ /* 0x000fca00048070ff */
[----:B------:R0:W-:Y:S01]  /*a840*/  @!P3 STG.E.U8 desc[UR18][R24.64+0xc1], R3 ;  /* 0x0000c1031800b986 */ /* 0x0001e2000c101112 */
[----:B------:R-:W-:Y:S05]  /*a850*/  @P4 BRA `(.L_x_236) ;  /* 0x0000000000044947 */ /* 0x000fea0003800000 */
[----:B------:R0:W5:Y:S02]  /*a860*/  LDG.E.U8 R0, desc[UR18][R30.64+0xc0] ;  /* 0x0000c0121e007981 */ /* 0x000164000c1e1100 */
.L_x_236:
[----:B------:R-:W-:Y:S05]  /*a870*/  BSYNC B1 ;  /* 0x0000000000017941 */ /* 0x000fea0003800000 */
.L_x_235:
[----:B------:R-:W2:Y:S01]  /*a880*/  LDL.LU R2, [R1] ;  /* 0x0000000001027983 */ /* 0x000ea20000300800 */
[----:B-----5:R-:W-:Y:S01]  /*a890*/  LOP3.LUT R0, R0, 0xff, RZ, 0xc0, !PT ;  /* 0x000000ff00007812 */ /* 0x020fe200078ec0ff */
[----:B------:R-:W-:Y:S01]  /*a8a0*/  BSSY B1, `(.L_x_237) ;  /* 0x000000b000017945 */ /* 0x000fe20003800000 */
[----:B------:R-:W-:Y:S02]  /*a8b0*/  ISETP.LT.OR P3, PT, R35, 0xc2, !P1 ;  /* 0x000000c22300780c */ /* 0x000fe40004f61670 */
[----:B------:R-:W-:-:S05]  /*a8c0*/  F2FP.F16.E4M3.UNPACK_B R0, R0 ;  /* 0x00000000ff00723e */ /* 0x000fca00020006ff */
[----:B------:R-:W-:-:S05]  /*a8d0*/  HADD2.F32 R0, -RZ, R0.H0_H0 ;  /* 0x20000000ff007230 */ /* 0x000fca0000004100 */
[----:B------:R-:W-:-:S04]  /*a8e0*/  FMUL R0, R0, UR21 ;  /* 0x0000001500007c20 */ /* 0x000fc80008400000 */
[----:B--2---:R-:W-:-:S05]  /*a8f0*/  FFMA R0, R2, UR20, R0 ;  /* 0x0000001402007c23 */ /* 0x004fca0008000000 */
[----:B0-----:R-:W-:Y:S02]  /*a900*/  F2FP.SATFINITE.E4M3.F32.PACK_AB_MERGE_C R3, RZ, R0, RZ ;  /* 0x00000000ff03723e */ /* 0x001fe400048070ff */
[----:B------:R-:W-:-:S03]  /*a910*/  PRMT R0, RZ, 0x7610, R0 ;  /* 0x00007610ff007816 */ /* 0x000fc60000000000 */
[----:B------:R0:W-:Y:S01]  /*a920*/  @!P4 STG.E.U8 desc[UR18][R26.64+0xc0], R3 ;  /* 0x0000c0031a00c986 */ /* 0x0001e2000c101112 */
[----:B------:R-:W-:Y:S05]  /*a930*/  @P3 BRA `(.L_x_238) ;  /* 0x0000000000043947 */ /* 0x000fea0003800000 */
[----:B------:R2:W5:Y:S02]  /*a940*/  LDG.E.U8 R0, desc[UR18][R30.64+0xc1] ;  /* 0x0000c1121e007981 */ /* 0x000564000c1e1100 */
.L_x_238:
[----:B------:R-:W-:Y:S05]  /*a950*/  BSYNC B1 ;  /* 0x0000000000017941 */ /* 0x000fea0003800000 */
.L_x_237:
[----:B------:R-:W3:Y:S01]  /*a960*/  LDL.LU R2, [R1+0x4] ;  /* 0x0000040001027983 */ /* 0x000ee20000300800 */
[----:B-----5:R-:W-:Y:S01]  /*a970*/  LOP3.LUT R0, R0, 0xff, RZ, 0xc0, !PT ;  /* 0x000000ff00007812 */ /* 0x020fe200078ec0ff */
[----:B------:R-:W-:Y:S01]  /*a980*/  BSSY B1, `(.L_x_239) ;  /* 0x000000b000017945 */ /* 0x000fe20003800000 */
[----:B------:R-:W-:Y:S02]  /*a990*/  ISETP.LT.OR P4, PT, R35, 0xc9, !P0 ;  /* 0x000000c92300780c */ /* 0x000fe40004781670 */
[----:B------:R-:W-:-:S05]  /*a9a0*/  F2FP.F16.E4M3.UNPACK_B R0, R0 ;  /* 0x00000000ff00723e */ /* 0x000fca00020006ff */
[----:B------:R-:W-:-:S05]  /*a9b0*/  HADD2.F32 R0, -RZ, R0.H0_H0 ;  /* 0x20000000ff007230 */ /* 0x000fca0000004100 */
[----:B------:R-:W-:-:S04]  /*a9c0*/  FMUL R0, R0, UR21 ;  /* 0x0000001500007c20 */ /* 0x000fc80008400000 */
[----:B---3--:R-:W-:-:S05]  /*a9d0*/  FFMA R0, R2, UR20, R0 ;  /* 0x0000001402007c23 */ /* 0x008fca0008000000 */
[----:B0-----:R-:W-:Y:S02]  /*a9e0*/  F2FP.SATFINITE.E4M3.F32.PACK_AB_MERGE_C R3, RZ, R0, RZ ;  /* 0x00000000ff03723e */ /* 0x001fe400048070ff */
[----:B------:R-:W-:-:S03]  /*a9f0*/  PRMT R0, RZ, 0x7610, R0 ;  /* 0x00007610ff007816 */ /* 0x000fc60000000000 */
[----:B------:R0:W-:Y:S01]  /*aa00*/  @!P3 STG.E.U8 desc[UR18][R26.64+0xc1], R3 ;  /* 0x0000c1031a00b986 */ /* 0x0001e2000c101112 */
[----:B------:R-:W-:Y:S05]  /*aa10*/  @P4 BRA `(.L_x_240) ;  /* 0x0000000000044947 */ /* 0x000fea0003800000 */
[----:B------:R3:W5:Y:S02]  /*aa20*/  LDG.E.U8 R0, desc[UR18][R28.64+0xc8] ;  /* 0x0000c8121c007981 */ /* 0x000764000c1e1100 */
.L_x_240:
[----:B------:R-:W-:Y:S05]  /*aa30*/  BSYNC B1 ;  /* 0x0000000000017941 */ /* 0x000fea0003800000 */
.L_x_239:
[----:B------:R-:W2:Y:S01]  /*aa40*/  LDL.LU R2, [R1+0x8] ;  /* 0x0000080001027983 */ /* 0x000ea20000300800 */
        /* <DEDUP_REMOVED lines=12> */
.L_x_242:
[----:B------:R-:W-:Y:S05]  /*ab10*/  BSYNC B1 ;  /* 0x0000000000017941 */ /* 0x000fea0003800000 */
.L_x_241:
        /* <DEDUP_REMOVED lines=13> */
.L_x_244:
[----:B------:R-:W-:Y:S05]  /*abf0*/  BSYNC B1 ;  /* 0x0000000000017941 */ /* 0x000fea0003800000 */
.L_x_243:
        /* <DEDUP_REMOVED lines=13> */
.L_x_246:
[----:B------:R-:W-:Y:S05]  /*acd0*/  BSYNC B1 ;  /* 0x0000000000017941 */ /* 0x000fea0003800000 */
.L_x_245:
        /* <DEDUP_REMOVED lines=13> */
.L_x_248:
[----:B------:R-:W-:Y:S05]  /*adb0*/  BSYNC B1 ;  /* 0x0000000000017941 */ /* 0x000fea0003800000 */
.L_x_247:
        /* <DEDUP_REMOVED lines=13> */
.L_x_250:
[----:B------:R-:W-:Y:S05]  /*ae90*/  BSYNC B1 ;  /* 0x0000000000017941 */ /* 0x000fea0003800000 */
.L_x_249:
        /* <DEDUP_REMOVED lines=13> */
.L_x_252:
[----:B------:R-:W-:Y:S05]  /*af70*/  BSYNC B1 ;  /* 0x0000000000017941 */ /* 0x000fea0003800000 */
.L_x_251:
        /* <DEDUP_REMOVED lines=13> */
.L_x_254:
[----:B------:R-:W-:Y:S05]  /*b050*/  BSYNC B1 ;  /* 0x0000000000017941 */ /* 0x000fea0003800000 */
.L_x_253:
        /* <DEDUP_REMOVED lines=13> */
.L_x_256:
[----:B------:R-:W-:Y:S05]  /*b130*/  BSYNC B1 ;  /* 0x0000000000017941 */ /* 0x000fea0003800000 */
.L_x_255:
        /* <DEDUP_REMOVED lines=13> */
.L_x_258:
[----:B------:R-:W-:Y:S05]  /*b210*/  BSYNC B1 ;  /* 0x0000000000017941 */ /* 0x000fea0003800000 */
.L_x_257:
        /* <DEDUP_REMOVED lines=13> */
.L_x_260:
[----:B------:R-:W-:Y:S05]  /*b2f0*/  BSYNC B1 ;  /* 0x0000000000017941 */ /* 0x000fea0003800000 */
.L_x_259:
        /* <DEDUP_REMOVED lines=13> */
.L_x_262:
[----:B------:R-:W-:Y:S05]  /*b3d0*/  BSYNC B1 ;  /* 0x0000000000017941 */ /* 0x000fea0003800000 */
.L_x_261:
        /* <DEDUP_REMOVED lines=13> */
.L_x_264:
[----:B------:R-:W-:Y:S05]  /*b4b0*/  BSYNC B1 ;  /* 0x0000000000017941 */ /* 0x000fea0003800000 */
.L_x_263:
        /* <DEDUP_REMOVED lines=13> */
.L_x_266:
[----:B------:R-:W-:Y:S05]  /*b590*/  BSYNC B1 ;  /* 0x0000000000017941 */ /* 0x000fea0003800000 */
.L_x_265:
        /* <DEDUP_REMOVED lines=13> */
.L_x_268:
[----:B------:R-:W-:Y:S05]  /*b670*/  BSYNC B1 ;  /* 0x0000000000017941 */ /* 0x000fea0003800000 */
.L_x_267:
        /* <DEDUP_REMOVED lines=13> */
.L_x_270:
[----:B------:R-:W-:Y:S05]  /*b750*/  BSYNC B1 ;  /* 0x0000000000017941 */ /* 0x000fea0003800000 */
.L_x_269:
        /* <DEDUP_REMOVED lines=13> */
.L_x_272:
[----:B------:R-:W-:Y:S05]  /*b830*/  BSYNC B1 ;  /* 0x0000000000017941 */ /* 0x000fea0003800000 */
.L_x_271:
        /* <DEDUP_REMOVED lines=13> */
.L_x_274:
[----:B------:R-:W-:Y:S05]  /*b910*/  BSYNC B1 ;  /* 0x0000000000017941 */ /* 0x000fea0003800000 */
.L_x_273:
        /* <DEDUP_REMOVED lines=13> */
.L_x_276:
[----:B------:R-:W-:Y:S05]  /*b9f0*/  BSYNC B1 ;  /* 0x0000000000017941 */ /* 0x000fea0003800000 */
.L_x_275:
        /* <DEDUP_REMOVED lines=13> */
.L_x_278:
[----:B------:R-:W-:Y:S05]  /*bad0*/  BSYNC B1 ;  /* 0x0000000000017941 */ /* 0x000fea0003800000 */
.L_x_277:
        /* <DEDUP_REMOVED lines=13> */
.L_x_280:
[----:B------:R-:W-:Y:S05]  /*bbb0*/  BSYNC B1 ;  /* 0x0000000000017941 */ /* 0x000fea0003800000 */
.L_x_279:
        /* <DEDUP_REMOVED lines=13> */
.L_x_282:
[----:B------:R-:W-:Y:S05]  /*bc90*/  BSYNC B1 ;  /* 0x0000000000017941 */ /* 0x000fea0003800000 */
.L_x_281:
        /* <DEDUP_REMOVED lines=13> */
.L_x_284:
[----:B------:R-:W-:Y:S05]  /*bd70*/  BSYNC B1 ;  /* 0x0000000000017941 */ /* 0x000fea0003800000 */
.L_x_283:
        /* <DEDUP_REMOVED lines=13> */
.L_x_286:
[----:B------:R-:W-:Y:S05]  /*be50*/  BSYNC B1 ;  /* 0x0000000000017941 */ /* 0x000fea0003800000 */
.L_x_285:
        /* <DEDUP_REMOVED lines=13> */
.L_x_288:
[----:B------:R-:W-:Y:S05]  /*bf30*/  BSYNC B1 ;  /* 0x0000000000017941 */ /* 0x000fea0003800000 */
.L_x_287:
        /* <DEDUP_REMOVED lines=13> */
.L_x_290:
[----:B------:R-:W-:Y:S05]  /*c010*/  BSYNC B1 ;  /* 0x0000000000017941 */ /* 0x000fea0003800000 */
.L_x_289:
        /* <DEDUP_REMOVED lines=13> */
.L_x_292:
[----:B------:R-:W-:Y:S05]  /*c0f0*/  BSYNC B1 ;  /* 0x0000000000017941 */ /* 0x000fea0003800000 */
.L_x_291:
        /* <DEDUP_REMOVED lines=13> */
.L_x_294:
[----:B------:R-:W-:Y:S05]  /*c1d0*/  BSYNC B1 ;  /* 0x0000000000017941 */ /* 0x000fea0003800000 */
.L_x_293:
[----:B------:R-:W-:Y:S05]  /*c1e0*/  @P1 BRA `(.L_x_295) ;  /* 0x0000002000a41947 */ /* 0x000fea0003800000 */
[----:B------:R-:W2:Y:S01]  /*c1f0*/  LDL.LU R2, [R1+0x74] ;  /* 0x0000740001027983 */ /* 0x000ea20000300800 */
[----:B-----5:R-:W-:-:S04]  /*c200*/  LOP3.LUT R0, R0, 0xff, RZ, 0xc0, !PT ;  /* 0x000000ff00007812 */ /* 0x020fc800078ec0ff */
[----:B------:R-:W-:-:S05]  /*c210*/  F2FP.F16.E4M3.UNPACK_B R0, R0 ;  /* 0x00000000ff00723e */ /* 0x000fca00020006ff */
[----:B------:R-:W-:-:S05]  /*c220*/  HADD2.F32 R0, -RZ, R0.H0_H0 ;  /* 0x20000000ff007230 */ /* 0x000fca0000004100 */
[----:B------:R-:W-:-:S04]  /*c230*/  FMUL R0, R0, UR21 ;  /* 0x0000001500007c20 */ /* 0x000fc80008400000 */
[----:B--2---:R-:W-:-:S05]  /*c240*/  FFMA R0, R2, UR20, R0 ;  /* 0x0000001402007c23 */ /* 0x004fca0008000000 */
[----:B0-----:R-:W-:-:S05]  /*c250*/  F2FP.SATFINITE.E4M3.F32.PACK_AB_MERGE_C R3, RZ, R0, RZ ;  /* 0x00000000ff03723e */ /* 0x001fca00048070ff */
[----:B------:R0:W-:Y:S01]  /*c260*/  STG.E.U8 desc[UR18][R26.64+0xf9], R3 ;  /* 0x0000f9031a007986 */ /* 0x0001e2000c101112 */
[----:B------:R-:W-:Y:S05]  /*c270*/  BRA `(.L_x_295) ;  /* 0x0000002000807947 */ /* 0x000fea0003800000 */
.L_x_38:
[----:B------:R-:W-:Y:S01]  /*c280*/  ISETP.GE.AND P1, PT, R38, 0x1, PT ;  /* 0x000000012600780c */ /* 0x000fe20003f26270 */
[----:B------:R-:W-:Y:S01]  /*c290*/  FMUL R226, R226, UR20 ;  /* 0x00000014e2e27c20 */ /* 0x000fe20008400000 */
[----:B------:R-:W2:Y:S01]  /*c2a0*/  LDL.LU R227, [R1+0x10] ;  /* 0x0000100001e37983 */ /* 0x000ea20000300800 */
[----:B------:R-:W-:Y:S01]  /*c2b0*/  ISETP.GE.AND P0, PT, R38, 0x9, PT ;  /* 0x000000092600780c */ /* 0x000fe20003f06270 */
[----:B------:R-:W-:Y:S01]  /*c2c0*/  FMUL R225, R225, UR20 ;  /* 0x00000014e1e17c20 */ /* 0x000fe20008400000 */
[C---:B------:R-:W-:Y:S02]  /*c2d0*/  ISETP.LT.OR P4, PT, R35.reuse, 0x1, !P1 ;  /* 0x000000012300780c */ /* 0x040fe40004f81670 */
[C---:B------:R-:W-:Y:S02]  /*c2e0*/  ISETP.LT.OR P5, PT, R35.reuse, 0x2, !P1 ;  /* 0x000000022300780c */ /* 0x040fe40004fa1670 */
[----:B------:R-:W-:Y:S02]  /*c2f0*/  F2FP.SATFINITE.E4M3.F32.PACK_AB_MERGE_C R29, RZ, R226, RZ ;  /* 0x000000e2ff1d723e */ /* 0x000fe400048070ff */
[C---:B------:R-:W-:Y:S01]  /*c300*/  ISETP.LT.OR P3, PT, R35.reuse, 0x1, !P0 ;  /* 0x000000012300780c */ /* 0x040fe20004761670 */
[----:B------:R-:W-:Y:S01]  /*c310*/  FMUL R224, R224, UR20 ;  /* 0x00000014e0e07c20 */ /* 0x000fe20008400000 */
[----:B------:R-:W-:Y:S01]  /*c320*/  ISETP.LT.OR P6, PT, R35, 0xa, !P1 ;  /* 0x0000000a2300780c */ /* 0x000fe20004fc1670 */
[----:B------:R-:W-:Y:S01]  /*c330*/  FMUL R223, R223, UR20 ;  /* 0x00000014dfdf7c20 */ /* 0x000fe20008400000 */
[----:B------:R-:W-:Y:S01]  /*c340*/  F2FP.SATFINITE.E4M3.F32.PACK_AB_MERGE_C R225, RZ, R225, RZ ;  /* 0x000000e1ffe1723e */ /* 0x000fe200048070ff */
[----:B------:R-:W-:Y:S01]  /*c350*/  FMUL R221, R221, UR20 ;  /* 0x00000014dddd7c20 */ /* 0x000fe20008400000 */
[----:B------:R-:W-:Y:S01]  /*c360*/  FMUL R222, R222, UR20 ;  /* 0x00000014dede7c20 */ /* 0x000fe20008400000 */
[----:B------:R0:W-:Y:S01]  /*c370*/  @!P4 STG.E.U8 desc[UR18][R24.64], R29 ;  /* 0x0000001d1800c986 */ /* 0x0001e2000c101112 */
[----:B------:R-:W-:-:S02]  /*c380*/  ISETP.LT.OR P4, PT, R35, 0x2, !P0 ;  /* 0x000000022300780c */ /* 0x000fc40004781670 */
[----:B------:R-:W-:Y:S01]  /*c390*/  F2FP.SATFINITE.E4M3.F32.PACK_AB_MERGE_C R31, RZ, R224, RZ ;  /* 0x000000e0ff1f723e */ /* 0x000fe200048070ff */
[----:B------:R3:W-:Y:S01]  /*c3a0*/  @!P5 STG.E.U8 desc[UR18][R24.64+0x1], R225 ;  /* 0x000001e11800d986 */ /* 0x0007e2000c101112 */
[C---:B------:R-:W-:Y:S02]  /*c3b0*/  ISETP.LT.OR P5, PT, R35.reuse, 0x9, !P1 ;  /* 0x000000092300780c */ /* 0x040fe40004fa1670 */
[----:B------:R-:W-:Y:S01]  /*c3c0*/  F2FP.SATFINITE.E4M3.F32.PACK_AB_MERGE_C R223, RZ, R223, RZ ;  /* 0x000000dfffdf723e */ /* 0x000fe200048070ff */
[----:B------:R-:W-:Y:S01]  /*c3d0*/  FMUL R220, R220, UR20 ;  /* 0x00000014dcdc7c20 */ /* 0x000fe20008400000 */
[----:B------:R-:W-:Y:S01]  /*c3e0*/  F2FP.SATFINITE.E4M3.F32.PACK_AB_MERGE_C R221, RZ, R221, RZ ;  /* 0x000000ddffdd723e */ /* 0x000fe200048070ff */
[----:B------:R-:W-:Y:S01]  /*c3f0*/  @!P3 STG.E.U8 desc[UR18][R26.64], R31 ;  /* 0x0000001f1a00b986 */ /* 0x000fe2000c101112 */
[----:B------:R-:W-:-:S03]  /*c400*/  ISETP.LT.OR P3, PT, R35, 0x9, !P0 ;  /* 0x000000092300780c */ /* 0x000fc60004761670 */
[----:B------:R-:W-:Y:S01]  /*c410*/  @!P4 STG.E.U8 desc[UR18][R26.64+0x1], R223 ;  /* 0x000001df1a00c986 */ /* 0x000fe2000c101112 */
[----:B------:R-:W-:-:S03]  /*c420*/  ISETP.LT.OR P4, PT, R35, 0xa, !P0 ;  /* 0x0000000a2300780c */ /* 0x000fc60004781670 */
[----:B------:R-:W-:Y:S01]  /*c430*/  @!P6 STG.E.U8 desc[UR18][R24.64+0x9], R221 ;  /* 0x000009dd1800e986 */ /* 0x000fe2000c101112 */
[----:B------:R-:W-:Y:S01]  /*c440*/  ISETP.LT.OR P6, PT, R35, 0x12, !P1 ;  /* 0x000000122300780c */ /* 0x000fe20004fc1670 */
[----:B------:R-:W-:Y:S01]  /*c450*/  FMUL R219, R219, UR20 ;  /* 0x00000014dbdb7c20 */ /* 0x000fe20008400000 */
[----:B0-----:R-:W-:Y:S01]  /*c460*/  F2FP.SATFINITE.E4M3.F32.PACK_AB_MERGE_C R29, RZ, R222, RZ ;  /* 0x000000deff1d723e */ /* 0x001fe200048070ff */
[----:B------:R-:W-:Y:S01]  /*c470*/  FMUL R217, R217, UR20 ;  /* 0x00000014d9d97c20 */ /* 0x000fe20008400000 */
[----:B------:R-:W4:Y:S01]  /*c480*/  LDL.LU R226, [R1+0xc] ;  /* 0x00000c0001e27983 */ /* 0x000f220000300800 */
[----:B------:R-:W-:Y:S02]  /*c490*/  F2FP.SATFINITE.E4M3.F32.PACK_AB_MERGE_C R33, RZ, R220, RZ ;  /* 0x000000dcff21723e */ /* 0x000fe400048070ff */
[----:B------:R-:W-:Y:S01]  /*c4a0*/  F2FP.SATFINITE.E4M3.F32.PACK_AB_MERGE_C R219, RZ, R219, RZ ;  /* 0x000000dbffdb723e */ /* 0x000fe200048070ff */
[----:B------:R0:W-:Y:S01]  /*c4b0*/  @!P5 STG.E.U8 desc[UR18][R24.64+0x8], R29 ;  /* 0x0000081d1800d986 */ /* 0x0001e2000c101112 */
[----:B------:R-:W-:-:S02]  /*c4c0*/  ISETP.LT.OR P5, PT, R35, 0x11, !P1 ;  /* 0x000000112300780c */ /* 0x000fc40004fa1670 */
[----:B------:R-:W-:Y:S01]  /*c4d0*/  F2FP.SATFINITE.E4M3.F32.PACK_AB_MERGE_C R217, RZ, R217, RZ ;  /* 0x000000d9ffd9723e */ /* 0x000fe200048070ff */
[----:B---3--:R-:W3:Y:S01]  /*c4e0*/  LDL.LU R225, [R1+0x8] ;  /* 0x0000080001e17983 */ /* 0x008ee20000300800 */
[----:B------:R-:W-:-:S03]  /*c4f0*/  FMUL R218, R218, UR20 ;  /* 0x00000014dada7c20 */ /* 0x000fc60008400000 */
[----:B------:R-:W4:Y:S04]  /*c500*/  LDL.LU R224, [R1+0x4] ;  /* 0x0000040001e07983 */ /* 0x000f280000300800 */
[----:B------:R-:W3:Y:S01]  /*c510*/  LDL.LU R222, [R1] ;  /* 0x0000000001de7983 */ /* 0x000ee20000300800 */
[----:B0-----:R-:W-:Y:S01]  /*c520*/  F2FP.SATFINITE.E4M3.F32.PACK_AB_MERGE_C R29, RZ, R218, RZ ;  /* 0x000000daff1d723e */ /* 0x001fe200048070ff */
[----:B------:R-:W-:Y:S01]  /*c530*/  FMUL R216, R216, UR20 ;  /* 0x00000014d8d87c20 */ /* 0x000fe20008400000 */
[----:B------:R-:W-:Y:S01]  /*c540*/  FMUL R215, R215, UR20 ;  /* 0x00000014d7d77c20 */ /* 0x000fe20008400000 */
[----:B------:R0:W-:Y:S01]  /*c550*/  @!P3 STG.E.U8 desc[UR18][R26.64+0x8], R33 ;  /* 0x000008211a00b986 */ /* 0x0001e2000c101112 */
[----:B------:R-:W-:Y:S01]  /*c560*/  ISETP.LT.OR P3, PT, R35, 0x11, !P0 ;  /* 0x000000112300780c */ /* 0x000fe20004761670 */
[----:B------:R-:W-:Y:S01]  /*c570*/  FMUL R213, R213, UR20 ;  /* 0x00000014d5d57c20 */ /* 0x000fe20008400000 */
[----:B------:R-:W-:Y:S01]  /*c580*/  F2FP.SATFINITE.E4M3.F32.PACK_AB_MERGE_C R31, RZ, R216, RZ ;  /* 0x000000d8ff1f723e */ /* 0x000fe200048070ff */
[----:B------:R-:W-:Y:S01]  /*c590*/  @!P4 STG.E.U8 desc[UR18][R26.64+0x9], R219 ;  /* 0x000009db1a00c986 */ /* 0x000fe2000c101112 */
[C---:B------:R-:W-:Y:S01]  /*c5a0*/  ISETP.LT.OR P4, PT, R35.reuse, 0x12, !P0 ;  /* 0x000000122300780c */ /* 0x040fe20004781670 */
[----:B------:R-:W-:Y:S01]  /*c5b0*/  FMUL R214, R214, UR20 ;  /* 0x00000014d6d67c20 */ /* 0x000fe20008400000 */
[----:B------:R-:W-:Y:S01]  /*c5c0*/  F2FP.SATFINITE.E4M3.F32.PACK_AB_MERGE_C R215, RZ, R215, RZ ;  /* 0x000000d7ffd7723e */ /* 0x000fe200048070ff */
[----:B------:R-:W-:Y:S01]  /*c5d0*/  @!P6 STG.E.U8 desc[UR18][R24.64+0x11], R217 ;  /* 0x000011d91800e986 */ /* 0x000fe2000c101112 */
[C---:B------:R-:W-:Y:S01]  /*c5e0*/  ISETP.LT.OR P6, PT, R35.reuse, 0x1a, !P1 ;  /* 0x0000001a2300780c */ /* 0x040fe20004fc1670 */
[----:B------:R-:W-:Y:S01]  /*c5f0*/  FMUL R212, R212, UR20 ;  /* 0x00000014d4d47c20 */ /* 0x000fe20008400000 */
[----:B------:R-:W-:Y:S01]  /*c600*/  F2FP.SATFINITE.E4M3.F32.PACK_AB_MERGE_C R213, RZ, R213, RZ ;  /* 0x000000d5ffd5723e */ /* 0x000fe200048070ff */
[----:B------:R1:W-:Y:S01]  /*c610*/  @!P5 STG.E.U8 desc[UR18][R24.64+0x10], R29 ;  /* 0x0000101d1800d986 */ /* 0x0003e2000c101112 */
[----:B------:R-:W-:Y:S01]  /*c620*/  ISETP.LT.OR P5, PT, R35, 0x19, !P1 ;  /* 0x000000192300780c */ /* 0x000fe20004fa1670 */
[----:B------:R-:W-:Y:S01]  /*c630*/  FMUL R211, R211, UR20 ;  /* 0x00000014d3d37c20 */ /* 0x000fe20008400000 */
[----:B------:R-:W-:Y:S01]  /*c640*/  FMUL R209, R209, UR20 ;  /* 0x00000014d1d17c20 */ /* 0x000fe20008400000 */
[----:B------:R1:W-:Y:S01]  /*c650*/  @!P3 STG.E.U8 desc[UR18][R26.64+0x10], R31 ;  /* 0x0000101f1a00b986 */ /* 0x0003e2000c101112 */
[C---:B------:R-:W-:Y:S01]  /*c660*/  ISETP.LT.OR P3, PT, R35.reuse, 0x19, !P0 ;  /* 0x000000192300780c */ /* 0x040fe20004761670 */
[----:B------:R-:W-:Y:S01]  /*c670*/  FMUL R210, R210, UR20 ;  /* 0x00000014d2d27c20 */ /* 0x000fe20008400000 */
[----:B0-----:R-:W-:Y:S01]  /*c680*/  F2FP.SATFINITE.E4M3.F32.PACK_AB_MERGE_C R33, RZ, R212, RZ ;  /* 0x000000d4ff21723e */ /* 0x001fe200048070ff */
[----:B------:R-:W-:Y:S01]  /*c690*/  @!P4 STG.E.U8 desc[UR18][R26.64+0x11], R215 ;  /* 0x000011d71a00c986 */ /* 0x000fe2000c101112 */
[C---:B------:R-:W-:Y:S01]  /*c6a0*/  ISETP.LT.OR P4, PT, R35.reuse, 0x1a, !P0 ;  /* 0x0000001a2300780c */ /* 0x040fe20004781670 */
[----:B------:R-:W-:Y:S01]  /*c6b0*/  FMUL R208, R208, UR20 ;  /* 0x00000014d0d07c20 */ /* 0x000fe20008400000 */
[----:B------:R-:W-:Y:S01]  /*c6c0*/  F2FP.SATFINITE.E4M3.F32.PACK_AB_MERGE_C R211, RZ, R211, RZ ;  /* 0x000000d3ffd3723e */ /* 0x000fe200048070ff */
[----:B------:R-:W-:Y:S01]  /*c6d0*/  @!P6 STG.E.U8 desc[UR18][R24.64+0x19], R213 ;  /* 0x000019d51800e986 */ /* 0x000fe2000c101112 */
[----:B------:R-:W-:Y:S01]  /*c6e0*/  ISETP.LT.OR P6, PT, R35, 0x22, !P1 ;  /* 0x000000222300780c */ /* 0x000fe20004fc1670 */
[----:B------:R-:W-:Y:S01]  /*c6f0*/  FMUL R207, R207, UR20 ;  /* 0x00000014cfcf7c20 */ /* 0x000fe20008400000 */
[----:B-1----:R-:W-:Y:S01]  /*c700*/  F2FP.SATFINITE.E4M3.F32.PACK_AB_MERGE_C R29, RZ, R214, RZ ;  /* 0x000000d6ff1d723e */ /* 0x002fe200048070ff */
[----:B------:R-:W-:Y:S01]  /*c710*/  FMUL R205, R205, UR20 ;  /* 0x00000014cdcd7c20 */ /* 0x000fe20008400000 */
[----:B------:R-:W-:Y:S01]  /*c720*/  F2FP.SATFINITE.E4M3.F32.PACK_AB_MERGE_C R209, RZ, R209, RZ ;  /* 0x000000d1ffd1723e */ /* 0x000fe200048070ff */
[----:B------:R-:W-:Y:S01]  /*c730*/  FMUL R206, R206, UR20 ;  /* 0x00000014cece7c20 */ /* 0x000fe20008400000 */
[----:B------:R-:W-:Y:S01]  /*c740*/  F2FP.SATFINITE.E4M3.F32.PACK_AB_MERGE_C R31, RZ, R208, RZ ;  /* 0x000000d0ff1f723e */ /* 0x000fe200048070ff */
[----:B------:R0:W-:Y:S01]  /*c750*/  @!P5 STG.E.U8 desc[UR18][R24.64+0x18], R29 ;  /* 0x0000181d1800d986 */ /* 0x0001e2000c101112 */
[C---:B------:R-:W-:Y:S01]  /*c760*/  ISETP.LT.OR P5, PT, R35.reuse, 0x21, !P1 ;  /* 0x000000212300780c */ /* 0x040fe20004fa1670 */
[----:B------:R-:W-:Y:S01]  /*c770*/  FMUL R204, R204, UR20 ;  /* 0x00000014cccc7c20 */ /* 0x000fe20008400000 */
[----:B------:R-:W-:Y:S01]  /*c780*/  F2FP.SATFINITE.E4M3.F32.PACK_AB_MERGE_C R207, RZ, R207, RZ ;  /* 0x000000cfffcf723e */ /* 0x000fe200048070ff */
[----:B------:R1:W-:Y:S01]  /*c790*/  @!P3 STG.E.U8 desc[UR18][R26.64+0x18], R33 ;  /* 0x000018211a00b986 */ /* 0x0003e2000c101112 */
[----:B------:R-:W-:Y:S01]  /*c7a0*/  ISETP.LT.OR P3, PT, R35, 0x21, !P0 ;  /* 0x000000212300780c */ /* 0x000fe20004761670 */
[----:B------:R-:W-:Y:S01]  /*c7b0*/  FMUL R203, R203, UR20 ;  /* 0x00000014cbcb7c20 */ /* 0x000fe20008400000 */
[----:B------:R-:W-:Y:S01]  /*c7c0*/  F2FP.SATFINITE.E4M3.F32.PACK_AB_MERGE_C R205, RZ, R205, RZ ;  /* 0x000000cdffcd723e */ /* 0x000fe200048070ff */
[----:B------:R-:W-:Y:S01]  /*c7d0*/  @!P4 STG.E.U8 desc[UR18][R26.64+0x19], R211 ;  /* 0x000019d31a00c986 */ /* 0x000fe2000c101112 */
[----:B------:R-:W-:Y:S01]  /*c7e0*/  ISETP.LT.OR P4, PT, R35, 0x22, !P0 ;  /* 0x000000222300780c */ /* 0x000fe20004781670 */
[----:B------:R-:W-:Y:S01]  /*c7f0*/  FMUL R201, R201, UR20 ;  /* 0x00000014c9c97c20 */ /* 0x000fe20008400000 */
[----:B------:R-:W-:Y:S01]  /*c800*/  F2FP.SATFINITE.E4M3.F32.PACK_AB_MERGE_C R203, RZ, R203, RZ ;  /* 0x000000cbffcb723e */ /* 0x000fe200048070ff */
[----:B------:R-:W-:Y:S01]  /*c810*/  @!P6 STG.E.U8 desc[UR18][R24.64+0x21], R209 ;  /* 0x000021d11800e986 */ /* 0x000fe2000c101112 */
[----:B------:R-:W-:Y:S01]  /*c820*/  ISETP.LT.OR P6, PT, R35, 0x2a, !P1 ;  /* 0x0000002a2300780c */ /* 0x000fe20004fc1670 */
[----:B------:R-:W-:Y:S01]  /*c830*/  FMUL R202, R202, UR20 ;  /* 0x00000014caca7c20 */ /* 0x000fe20008400000 */
[----:B0-----:R-:W-:Y:S01]  /*c840*/  F2FP.SATFINITE.E4M3.F32.PACK_AB_MERGE_C R29, RZ, R210, RZ ;  /* 0x000000d2ff1d723e */ /* 0x001fe200048070ff */
[----:B------:R-:W-:Y:S01]  /*c850*/  FMUL R200, R200, UR20 ;  /* 0x00000014c8c87c20 */ /* 0x000fe20008400000 */
[----:B-1----:R-:W-:Y:S01]  /*c860*/  F2FP.SATFINITE.E4M3.F32.PACK_AB_MERGE_C R33, RZ, R204, RZ ;  /* 0x000000ccff21723e */ /* 0x002fe200048070ff */
[----:B------:R-:W-:Y:S01]  /*c870*/  FMUL R199, R199, UR20 ;  /* 0x00000014c7c77c20 */ /* 0x000fe20008400000 */
[----:B------:R-:W-:Y:S01]  /*c880*/  F2FP.SATFINITE.E4M3.F32.PACK_AB_MERGE_C R201, RZ, R201, RZ ;  /* 0x000000c9ffc9723e */ /* 0x000fe200048070ff */
[----:B------:R0:W-:Y:S01]  /*c890*/  @!P5 STG.E.U8 desc[UR18][R24.64+0x20], R29 ;  /* 0x0000201d1800d986 */ /* 0x0001e2000c101112 */
[----:B------:R-:W-:Y:S01]  /*c8a0*/  ISETP.LT.OR P5, PT, R35, 0x29, !P1 ;  /* 0x000000292300780c */ /* 0x000fe20004fa1670 */
[----:B------:R-:W-:Y:S01]  /*c8b0*/  FMUL R197, R197, UR20 ;  /* 0x00000014c5c57c20 */ /* 0x000fe20008400000 */
[----:B------:R-:W-:Y:S01]  /*c8c0*/  F2FP.SATFINITE.E4M3.F32.PACK_AB_MERGE_C R199, RZ, R199, RZ ;  /* 0x000000c7ffc7723e */ /* 0x000fe200048070ff */
[----:B------:R1:W-:Y:S01]  /*c8d0*/  @!P3 STG.E.U8 desc[UR18][R26.64+0x20], R31 ;  /* 0x0000201f1a00b986 */ /* 0x0003e2000c101112 */
[C---:B------:R-:W-:Y:S01]  /*c8e0*/  ISETP.LT.OR P3, PT, R35.reuse, 0x29, !P0 ;  /* 0x000000292300780c */ /* 0x040fe20004761670 */
[----:B------:R-:W-:Y:S01]  /*c8f0*/  FMUL R198, R198, UR20 ;  /* 0x00000014c6c67c20 */ /* 0x000fe20008400000 */
[----:B------:R-:W-:Y:S01]  /*c900*/  F2FP.SATFINITE.E4M3.F32.PACK_AB_MERGE_C R197, RZ, R197, RZ ;  /* 0x000000c5ffc5723e */ /* 0x000fe200048070ff */
[----:B------:R-:W-:Y:S01]  /*c910*/  @!P4 STG.E.U8 desc[UR18][R26.64+0x21], R207 ;  /* 0x000021cf1a00c986 */ /* 0x000fe2000c101112 */
[----:B------:R-:W-:Y:S01]  /*c920*/  ISETP.LT.OR P4, PT, R35, 0x2a, !P0 ;  /* 0x0000002a2300780c */ /* 0x000fe20004781670 */
[----:B------:R-:W-:Y:S01]  /*c930*/  FMUL R196, R196, UR20 ;  /* 0x00000014c4c47c20 */ /* 0x000fe20008400000 */
[----:B------:R-:W-:Y:S01]  /*c940*/  FMUL R195, R195, UR20 ;  /* 0x00000014c3c37c20 */ /* 0x000fe20008400000 */
        /* <DEDUP_REMOVED lines=27> */
[----:B------:R-:W-:Y:S01]  /*cb00*/  FMUL R186, R186, UR20 ;  /* 0x00000014baba7c20 */ /* 0x000fe20008400000 */
        /* <DEDUP_REMOVED lines=156> */
[----:B-----5:R-:W-:Y:S01]  /*d4d0*/  FMUL R0, R0, UR20 ;  /* 0x0000001400007c20 */ /* 0x020fe20008400000 */
[----:B-1----:R-:W-:Y:S01]  /*d4e0*/  F2FP.SATFINITE.E4M3.F32.PACK_AB_MERGE_C R33, RZ, R164, RZ ;  /* 0x000000a4ff21723e */ /* 0x002fe200048070ff */
        /* <DEDUP_REMOVED lines=9> */
[----:B------:R-:W-:Y:S01]  /*d580*/  FMUL R4, R4, UR20 ;  /* 0x0000001404047c20 */ /* 0x000fe20008400000 */
[----:B------:R-:W-:Y:S01]  /*d590*/  @!P4 STG.E.U8 desc[UR18][R26.64+0x71], R167 ;  /* 0x000071a71a00c986 */ /* 0x000fe2000c101112 */
[----:B------:R-:W-:-:S03]  /*d5a0*/  ISETP.LT.OR P4, PT, R35, 0x7a, !P0 ;  /* 0x0000007a2300780c */ /* 0x000fc60004781670 */
[----:B------:R-:W-:Y:S01]  /*d5b0*/  @!P6 STG.E.U8 desc[UR18][R24.64+0x79], R165 ;  /* 0x000079a51800e986 */ /* 0x000fe2000c101112 */
[----:B------:R-:W-:Y:S02]  /*d5c0*/  ISETP.LT.OR P6, PT, R35, 0x82, !P1 ;  /* 0x000000822300780c */ /* 0x000fe40004fc1670 */
[----:B0-----:R-:W-:Y:S01]  /*d5d0*/  F2FP.SATFINITE.E4M3.F32.PACK_AB_MERGE_C R29, RZ, R166, RZ ;  /* 0x000000a6ff1d723e */ /* 0x001fe200048070ff */
[----:B------:R-:W4:Y:S01]  /*d5e0*/  LDL.LU R220, [R1+0x14] ;  /* 0x0000140001dc7983 */ /* 0x000f220000300800 */
[----:B-1----:R-:W-:-:S03]  /*d5f0*/  F2FP.SATFINITE.E4M3.F32.PACK_AB_MERGE_C R31, RZ, R160, RZ ;  /* 0x000000a0ff1f723e */ /* 0x002fc600048070ff */
[----:B------:R0:W-:Y:S01]  /*d600*/  @!P5 STG.E.U8 desc[UR18][R24.64+0x78], R29 ;  /* 0x0000781d1800d986 */ /* 0x0001e2000c101112 */
[----:B------:R-:W-:-:S03]  /*d610*/  ISETP.LT.OR P5, PT, R35, 0x81, !P1 ;  /* 0x000000812300780c */ /* 0x000fc60004fa1670 */
[----:B------:R1:W-:Y:S01]  /*d620*/  @!P3 STG.E.U8 desc[UR18][R26.64+0x78], R33 ;  /* 0x000078211a00b986 */ /* 0x0003e2000c101112 */
[----:B------:R-:W-:-:S03]  /*d630*/  ISETP.LT.OR P3, PT, R35, 0x81, !P0 ;  /* 0x000000812300780c */ /* 0x000fc60004761670 */
        /* <DEDUP_REMOVED lines=26> */
[----:B0-----:R-:W-:Y:S02]  /*d7e0*/  F2FP.SATFINITE.E4M3.F32.PACK_AB_MERGE_C R29, RZ, R154, RZ ;  /* 0x0000009aff1d723e */ /* 0x001fe400048070ff */
[----:B-1----:R-:W-:-:S03]  /*d7f0*/  F2FP.SATFINITE.E4M3.F32.PACK_AB_MERGE_C R33, RZ, R20, RZ ;  /* 0x00000014ff21723e */ /* 0x002fc600048070ff */
[----:B------:R0:W-:Y:S01]  /*d800*/  @!P5 STG.E.U8 desc[UR18][R24.64+0x90], R29 ;  /* 0x0000901d1800d986 */ /* 0x0001e2000c101112 */
[----:B------:R-:W-:-:S03]  /*d810*/  ISETP.LT.OR P5, PT, R35, 0x99, !P1 ;  /* 0x000000992300780c */ /* 0x000fc60004fa1670 */
[----:B------:R-:W-:Y:S01]  /*d820*/  @!P3 STG.E.U8 desc[UR18][R26.64+0x90], R31 ;  /* 0x0000901f1a00b986 */ /* 0x000fe2000c101112 */
[----:B------:R-:W-:-:S03]  /*d830*/  ISETP.LT.OR P3, PT, R35, 0x99, !P0 ;  /* 0x000000992300780c */ /* 0x000fc60004761670 */
[----:B------:R1:W-:Y:S01]  /*d840*/  @!P4 STG.E.U8 desc[UR18][R26.64+0x91], R23 ;  /* 0x000091171a00c986 */ /* 0x0003e2000c101112 */
[----:B------:R-:W-:-:S03]  /*d850*/  ISETP.LT.OR P4, PT, R35, 0x9a, !P0 ;  /* 0x0000009a2300780c */ /* 0x000fc60004781670 */
[----:B------:R2:W-:Y:S01]  /*d860*/  @!P6 STG.E.U8 desc[UR18][R24.64+0x99], R21 ;  /* 0x000099151800e986 */ /* 0x0005e2000c101112 */
[----:B------:R-:W-:Y:S02]  /*d870*/  ISETP.LT.OR P6, PT, R35, 0xa2, !P1 ;  /* 0x000000a22300780c */ /* 0x000fe40004fc1670 */
[----:B0-----:R-:W-:-:S05]  /*d880*/  F2FP.SATFINITE.E4M3.F32.PACK_AB_MERGE_C R29, RZ, R22, RZ ;  /* 0x00000016ff1d723e */ /* 0x001fca00048070ff */
[----:B------:R-:W-:Y:S01]  /*d890*/  @!P5 STG.E.U8 desc[UR18][R24.64+0x98], R29 ;  /* 0x0000981d1800d986 */ /* 0x000fe2000c101112 */
[C---:B------:R-:W-:Y:S02]  /*d8a0*/  ISETP.LT.OR P5, PT, R35.reuse, 0xa1, !P1 ;  /* 0x000000a12300780c */ /* 0x040fe40004fa1670 */
[----:B-1----:R-:W-:Y:S01]  /*d8b0*/  F2FP.SATFINITE.E4M3.F32.PACK_AB_MERGE_C R23, RZ, R18, RZ ;  /* 0x00000012ff17723e */ /* 0x002fe200048070ff */
[----:B------:R-:W-:Y:S01]  /*d8c0*/  @!P3 STG.E.U8 desc[UR18][R26.64+0x98], R33 ;  /* 0x000098211a00b986 */ /* 0x000fe2000c101112 */
[C---:B------:R-:W-:Y:S02]  /*d8d0*/  ISETP.LT.OR P3, PT, R35.reuse, 0xa1, !P0 ;  /* 0x000000a12300780c */ /* 0x040fe40004761670 */
[----:B--2---:R-:W-:Y:S01]  /*d8e0*/  F2FP.SATFINITE.E4M3.F32.PACK_AB_MERGE_C R21, RZ, R16, RZ ;  /* 0x00000010ff15723e */ /* 0x004fe200048070ff */
[----:B------:R0:W-:Y:S01]  /*d8f0*/  @!P4 STG.E.U8 desc[UR18][R26.64+0x99], R19 ;  /* 0x000099131a00c986 */ /* 0x0001e2000c101112 */
[----:B------:R-:W-:-:S03]  /*d900*/  ISETP.LT.OR P4, PT, R35, 0xa2, !P0 ;  /* 0x000000a22300780c */ /* 0x000fc60004781670 */
[----:B------:R1:W-:Y:S01]  /*d910*/  @!P6 STG.E.U8 desc[UR18][R24.64+0xa1], R17 ;  /* 0x0000a1111800e986 */ /* 0x0003e2000c101112 */
[----:B------:R-:W-:-:S03]  /*d920*/  ISETP.LT.OR P6, PT, R35, 0xaa, !P1 ;  /* 0x000000aa2300780c */ /* 0x000fc60004fc1670 */
[----:B------:R-:W-:Y:S01]  /*d930*/  @!P5 STG.E.U8 desc[UR18][R24.64+0xa0], R23 ;  /* 0x0000a0171800d986 */ /* 0x000fe2000c101112 */
[----:B------:R-:W-:-:S03]  /*d940*/  ISETP.LT.OR P5, PT, R35, 0xa9, !P1 ;  /* 0x000000a92300780c */ /* 0x000fc60004fa1670 */
[----:B------:R-:W-:Y:S01]  /*d950*/  @!P3 STG.E.U8 desc[UR18][R26.64+0xa0], R21 ;  /* 0x0000a0151a00b986 */ /* 0x000fe2000c101112 */
[C---:B------:R-:W-:Y:S02]  /*d960*/  ISETP.LT.OR P3, PT, R35.reuse, 0xa9, !P0 ;  /* 0x000000a92300780c */ /* 0x040fe40004761670 */
[----:B0-----:R-:W-:Y:S01]  /*d970*/  F2FP.SATFINITE.E4M3.F32.PACK_AB_MERGE_C R19, RZ, R14, RZ ;  /* 0x0000000eff13723e */ /* 0x001fe200048070ff */
[----:B------:R0:W-:Y:S01]  /*d980*/  @!P4 STG.E.U8 desc[UR18][R26.64+0xa1], R15 ;  /* 0x0000a10f1a00c986 */ /* 0x0001e2000c101112 */
[C---:B------:R-:W-:Y:S02]  /*d990*/  ISETP.LT.OR P4, PT, R35.reuse, 0xaa, !P0 ;  /* 0x000000aa2300780c */ /* 0x040fe40004781670 */
[----:B-1----:R-:W-:Y:S01]  /*d9a0*/  F2FP.SATFINITE.E4M3.F32.PACK_AB_MERGE_C R17, RZ, R12, RZ ;  /* 0x0000000cff11723e */ /* 0x002fe200048070ff */
        /* <DEDUP_REMOVED lines=15> */
[----:B0-----:R-:W-:Y:S02]  /*daa0*/  F2FP.SATFINITE.E4M3.F32.PACK_AB_MERGE_C R11, RZ, R6, RZ ;  /* 0x00000006ff0b723e */ /* 0x001fe400048070ff */
[C---:B------:R-:W-:Y:S01]  /*dab0*/  ISETP.LT.OR P3, PT, R35.reuse, 0xb9, !P0 ;  /* 0x000000b92300780c */ /* 0x040fe20004761670 */
[----:B------:R0:W-:Y:S01]  /*dac0*/  @!P4 STG.E.U8 desc[UR18][R26.64+0xb1], R7 ;  /* 0x0000b1071a00c986 */ /* 0x0001e2000c101112 */
[----:B-1----:R-:W-:Y:S02]  /*dad0*/  F2FP.SATFINITE.E4M3.F32.PACK_AB_MERGE_C R9, RZ, R4, RZ ;  /* 0x00000004ff09723e */ /* 0x002fe400048070ff */
[----:B------:R-:W-:Y:S01]  /*dae0*/  ISETP.LT.OR P4, PT, R35, 0xba, !P0 ;  /* 0x000000ba2300780c */ /* 0x000fe20004781670 */
[----:B------:R1:W-:Y:S04]  /*daf0*/  @!P6 STG.E.U8 desc[UR18][R24.64+0xb9], R5 ;  /* 0x0000b9051800e986 */ /* 0x0003e8000c101112 */
[----:B------:R2:W-:Y:S01]  /*db00*/  @!P5 STG.E.U8 desc[UR18][R24.64+0xb8], R11 ;  /* 0x0000b80b1800d986 */ /* 0x0005e2000c101112 */
[----:B------:R-:W-:Y:S01]  /*db10*/  FMUL R4, R227, UR20 ;  /* 0x00000014e3047c20 */ /* 0x000fe20008400000 */
[----:B------:R-:W-:-:S02]  /*db20*/  ISETP.LT.OR P5, PT, R35, 0xc1, !P1 ;  /* 0x000000c12300780c */ /* 0x000fc40004fa1670 */
[----:B0-----:R-:W-:Y:S02]  /*db30*/  F2FP.SATFINITE.E4M3.F32.PACK_AB_MERGE_C R7, RZ, R3, RZ ;  /* 0x00000003ff07723e */ /* 0x001fe400048070ff */
[----:B-1----:R-:W-:Y:S01]  /*db40*/  F2FP.SATFINITE.E4M3.F32.PACK_AB_MERGE_C R5, RZ, R0, RZ ;  /* 0x00000000ff05723e */ /* 0x002fe200048070ff */
[----:B---3--:R-:W-:Y:S01]  /*db50*/  FMUL R0, R222, UR20 ;  /* 0x00000014de007c20 */ /* 0x008fe20008400000 */
[----:B------:R-:W-:Y:S01]  /*db60*/  ISETP.LT.OR P6, PT, R35, 0xc2, !P1 ;  /* 0x000000c22300780c */ /* 0x000fe20004fc1670 */
[----:B------:R-:W3:Y:S01]  /*db70*/  LDL.LU R222, [R1+0x20] ;  /* 0x0000200001de7983 */ /* 0x000ee20000300800 */
[----:B--2---:R-:W-:Y:S02]  /*db80*/  F2FP.SATFINITE.E4M3.F32.PACK_AB_MERGE_C R11, RZ, R2, RZ ;  /* 0x00000002ff0b723e */ /* 0x004fe400048070ff */
[----:B------:R-:W-:Y:S01]  /*db90*/  F2FP.SATFINITE.E4M3.F32.PACK_AB_MERGE_C R13, RZ, R0, RZ ;  /* 0x00000000ff0d723e */ /* 0x000fe200048070ff */
[----:B----4-:R-:W-:Y:S01]  /*dba0*/  FMUL R0, R224, UR20 ;  /* 0x00000014e0007c20 */ /* 0x010fe20008400000 */
[----:B------:R-:W-:Y:S01]  /*dbb0*/  FMUL R2, R225, UR20 ;  /* 0x00000014e1027c20 */ /* 0x000fe20008400000 */
[----:B------:R-:W2:Y:S04]  /*dbc0*/  LDL.LU R224, [R1+0x24] ;  /* 0x0000240001e07983 */ /* 0x000ea80000300800 */
[----:B------:R-:W4:Y:S01]  /*dbd0*/  LDL.LU R225, [R1+0x28] ;  /* 0x0000280001e17983 */ /* 0x000f220000300800 */
[----:B------:R-:W-:-:S03]  /*dbe0*/  FMUL R3, R226, UR20 ;  /* 0x00000014e2037c20 */ /* 0x000fc60008400000 */
[----:B------:R-:W4:Y:S04]  /*dbf0*/  LDL.LU R226, [R1+0x2c] ;  /* 0x00002c0001e27983 */ /* 0x000f280000300800 */
[----:B------:R-:W4:Y:S04]  /*dc00*/  LDL.LU R227, [R1+0x30] ;  /* 0x0000300001e37983 */ /* 0x000f280000300800 */
[----:B------:R-:W-:Y:S01]  /*dc10*/  @!P3 STG.E.U8 desc[UR18][R26.64+0xb8], R9 ;  /* 0x0000b8091a00b986 */ /* 0x000fe2000c101112 */
[----:B------:R-:W-:-:S03]  /*dc20*/  ISETP.LT.OR P3, PT, R35, 0xc1, !P0 ;  /* 0x000000c12300780c */ /* 0x000fc60004761670 */
[----:B------:R0:W-:Y:S01]  /*dc30*/  @!P4 STG.E.U8 desc[UR18][R26.64+0xb9], R7 ;  /* 0x0000b9071a00c986 */ /* 0x0001e2000c101112 */
[----:B------:R-:W-:-:S03]  /*dc40*/  ISETP.LT.OR P4, PT, R35, 0xc2, !P0 ;  /* 0x000000c22300780c */ /* 0x000fc60004781670 */
[----:B------:R-:W-:Y:S01]  /*dc50*/  @!P5 STG.E.U8 desc[UR18][R24.64+0xc0], R11 ;  /* 0x0000c00b1800d986 */ /* 0x000fe2000c101112 */
[----:B------:R-:W-:-:S03]  /*dc60*/  ISETP.LT.OR P5, PT, R35, 0xc9, !P1 ;  /* 0x000000c92300780c */ /* 0x000fc60004fa1670 */
[----:B------:R1:W-:Y:S01]  /*dc70*/  @!P6 STG.E.U8 desc[UR18][R24.64+0xc1], R5 ;  /* 0x0000c1051800e986 */ /* 0x0003e2000c101112 */
[----:B0-----:R-:W-:-:S03]  /*dc80*/  F2FP.SATFINITE.E4M3.F32.PACK_AB_MERGE_C R7, RZ, R0, RZ ;  /* 0x00000000ff07723e */ /* 0x001fc600048070ff */
[----:B------:R-:W-:Y:S01]  /*dc90*/  @!P3 STG.E.U8 desc[UR18][R26.64+0xc0], R13 ;  /* 0x0000c00d1a00b986 */ /* 0x000fe2000c101112 */
[C---:B------:R-:W-:Y:S02]  /*dca0*/  ISETP.LT.OR P6, PT, R35.reuse, 0xca, !P1 ;  /* 0x000000ca2300780c */ /* 0x040fe40004fc1670 */
[----:B-1----:R-:W-:Y:S01]  /*dcb0*/  F2FP.SATFINITE.E4M3.F32.PACK_AB_MERGE_C R5, RZ, R2, RZ ;  /* 0x00000002ff05723e */ /* 0x002fe200048070ff */
[----:B------:R0:W-:Y:S01]  /*dcc0*/  @!P4 STG.E.U8 desc[UR18][R26.64+0xc1], R7 ;  /* 0x0000c1071a00c986 */ /* 0x0001e2000c101112 */
[C---:B------:R-:W-:Y:S02]  /*dcd0*/  ISETP.LT.OR P3, PT, R35.reuse, 0xc9, !P0 ;  /* 0x000000c92300780c */ /* 0x040fe40004761670 */
[C---:B------:R-:W-:Y:S01]  /*dce0*/  ISETP.LT.OR P4, PT, R35.reuse, 0xca, !P0 ;  /* 0x000000ca2300780c */ /* 0x040fe20004781670 */
[----:B------:R1:W-:Y:S01]  /*dcf0*/  @!P5 STG.E.U8 desc[UR18][R24.64+0xc8], R5 ;  /* 0x0000c8051800d986 */ /* 0x0003e2000c101112 */
[----:B------:R-:W-:Y:S02]  /*dd00*/  ISETP.LT.OR P5, PT, R35, 0xd1, !P1 ;  /* 0x000000d12300780c */ /* 0x000fe40004fa1670 */
[----:B------:R-:W-:-:S02]  /*dd10*/  F2FP.SATFINITE.E4M3.F32.PACK_AB_MERGE_C R9, RZ, R3, RZ ;  /* 0x00000003ff09723e */ /* 0x000fc400048070ff */
[----:B------:R-:W-:-:S03]  /*dd20*/  F2FP.SATFINITE.E4M3.F32.PACK_AB_MERGE_C R11, RZ, R4, RZ ;  /* 0x00000004ff0b723e */ /* 0x000fc600048070ff */
[----:B------:R1:W-:Y:S04]  /*dd30*/  @!P6 STG.E.U8 desc[UR18][R24.64+0xc9], R9 ;  /* 0x0000c9091800e986 */ /* 0x0003e8000c101112 */
[----:B------:R-:W-:Y:S01]  /*dd40*/  @!P3 STG.E.U8 desc[UR18][R26.64+0xc8], R11 ;  /* 0x0000c80b1a00b986 */ /* 0x000fe2000c101112 */
[----:B------:R-:W-:-:S03]  /*dd50*/  FMUL R0, R220, UR20 ;  /* 0x00000014dc007c20 */ /* 0x000fc60008400000 */
[----:B------:R-:W4:Y:S02]  /*dd60*/  LDL.LU R220, [R1+0x34] ;  /* 0x0000340001dc7983 */ /* 0x000f240000300800 */
[----:B0-----:R-:W-:Y:S01]  /*dd70*/  F2FP.SATFINITE.E4M3.F32.PACK_AB_MERGE_C R7, RZ, R0, RZ ;  /* 0x00000000ff07723e */ /* 0x001fe200048070ff */
[----:B------:R-:W-:Y:S02]  /*dd80*/  FMUL R2, R221, UR20 ;  /* 0x00000014dd027c20 */ /* 0x000fe40008400000 */
[----:B------:R-:W4:Y:S03]  /*dd90*/  LDL.LU R221, [R1+0x38] ;  /* 0x0000380001dd7983 */ /* 0x000f260000300800 */
[----:B-1----:R-:W-:Y:S01]  /*dda0*/  F2FP.SATFINITE.E4M3.F32.PACK_AB_MERGE_C R5, RZ, R2, RZ ;  /* 0x00000002ff05723e */ /* 0x002fe200048070ff */
[----:B------:R-:W-:Y:S04]  /*ddb0*/  @!P4 STG.E.U8 desc[UR18][R26.64+0xc9], R7 ;  /* 0x0000c9071a00c986 */ /* 0x000fe8000c101112 */
[----:B------:R0:W-:Y:S01]  /*ddc0*/  @!P5 STG.E.U8 desc[UR18][R24.64+0xd0], R5 ;  /* 0x0000d0051800d986 */ /* 0x0001e2000c101112 */
[----:B------:R-:W-:-:S03]  /*ddd0*/  FMUL R3, R223, UR20 ;  /* 0x00000014df037c20 */ /* 0x000fc60008400000 */
[----:B------:R-:W4:Y:S02]  /*dde0*/  LDL.LU R223, [R1+0x3c] ;  /* 0x00003c0001df7983 */ /* 0x000f240000300800 */
[----:B------:R-:W-:Y:S01]  /*ddf0*/  F2FP.SATFINITE.E4M3.F32.PACK_AB_MERGE_C R9, RZ, R3, RZ ;  /* 0x00000003ff09723e */ /* 0x000fe200048070ff */
[----:B---3--:R-:W-:Y:S02]  /*de00*/  FMUL R0, R222, UR20 ;  /* 0x00000014de007c20 */ /* 0x008fe40008400000 */
[----:B------:R-:W3:Y:S03]  /*de10*/  LDL.LU R222, [R1+0x40] ;  /* 0x0000400001de7983 */ /* 0x000ee60000300800 */
[----:B------:R-:W-:Y:S01]  /*de20*/  F2FP.SATFINITE.E4M3.F32.PACK_AB_MERGE_C R13, RZ, R0, RZ ;  /* 0x00000000ff0d723e */ /* 0x000fe200048070ff */
[----:B--2---:R-:W-:Y:S02]  /*de30*/  FMUL R2, R224, UR20 ;  /* 0x00000014e0027c20 */ /* 0x004fe40008400000 */
[----:B------:R-:W2:Y:S01]  /*de40*/  LDL.LU R224, [R1+0x44] ;  /* 0x0000440001e07983 */ /* 0x000ea20000300800 */
[----:B----4-:R-:W-:-:S03]  /*de50*/  FMUL R0, R225, UR20 ;  /* 0x00000014e1007c20 */ /* 0x010fc60008400000 */
[----:B------:R-:W4:Y:S01]  /*de60*/  LDL.LU R225, [R1+0x48] ;  /* 0x0000480001e17983 */ /* 0x000f220000300800 */
[----:B------:R-:W-:Y:S01]  /*de70*/  FMUL R3, R226, UR20 ;  /* 0x00000014e2037c20 */ /* 0x000fe20008400000 */
[----:B0-----:R-:W-:Y:S02]  /*de80*/  F2FP.SATFINITE.E4M3.F32.PACK_AB_MERGE_C R5, RZ, R0, RZ ;  /* 0x00000000ff05723e */ /* 0x001fe400048070ff */
[----:B------:R-:W4:Y:S01]  /*de90*/  LDL.LU R226, [R1+0x4c] ;  /* 0x00004c0001e27983 */ /* 0x000f220000300800 */
[----:B------:R-:W-:-:S03]  /*dea0*/  FMUL R0, R227, UR20 ;  /* 0x00000014e3007c20 */ /* 0x000fc60008400000 */
[----:B------:R-:W4:Y:S01]  /*deb0*/  LDL.LU R227, [R1+0x50] ;  /* 0x0000500001e37983 */ /* 0x000f220000300800 */
[C---:B------:R-:W-:Y:S02]  /*dec0*/  ISETP.LT.OR P6, PT, R35.reuse, 0xd2, !P1 ;  /* 0x000000d22300780c */ /* 0x040fe40004fc1670 */
[C---:B------:R-:W-:Y:S01]  /*ded0*/  ISETP.LT.OR P4, PT, R35.reuse, 0xd2, !P0 ;  /* 0x000000d22300780c */ /* 0x040fe20004781670 */
[----:B------:R-:W4:Y:S01]  /*dee0*/  LDL.LU R218, [R1+0x54] ;  /* 0x0000540001da7983 */ /* 0x000f220000300800 */
[C---:B------:R-:W-:Y:S02]  /*def0*/  ISETP.LT.OR P3, PT, R35.reuse, 0xd1, !P0 ;  /* 0x000000d12300780c */ /* 0x040fe40004761670 */
[----:B------:R-:W-:Y:S02]  /*df00*/  ISETP.LT.OR P5, PT, R35, 0xd9, !P1 ;  /* 0x000000d92300780c */ /* 0x000fe40004fa1670 */
[----:B------:R-:W-:Y:S02]  /*df10*/  F2FP.SATFINITE.E4M3.F32.PACK_AB_MERGE_C R7, RZ, R2, RZ ;  /* 0x00000002ff07723e */ /* 0x000fe400048070ff */
[----:B------:R-:W-:-:S03]  /*df20*/  F2FP.SATFINITE.E4M3.F32.PACK_AB_MERGE_C R11, RZ, R0, RZ ;  /* 0x00000000ff0b723e */ /* 0x000fc600048070ff */
[----:B------:R0:W-:Y:S01]  /*df30*/  @!P6 STG.E.U8 desc[UR18][R24.64+0xd1], R9 ;  /* 0x0000d1091800e986 */ /* 0x0001e2000c101112 */
[----:B------:R-:W-:-:S03]  /*df40*/  ISETP.LT.OR P6, PT, R35, 0xda, !P1 ;  /* 0x000000da2300780c */ /* 0x000fc60004fc1670 */
[----:B------:R-:W-:Y:S01]  /*df50*/  @!P4 STG.E.U8 desc[UR18][R26.64+0xd1], R7 ;  /* 0x0000d1071a00c986 */ /* 0x000fe2000c101112 */
[----:B------:R-:W-:-:S03]  /*df60*/  ISETP.LT.OR P4, PT, R35, 0xda, !P0 ;  /* 0x000000da2300780c */ /* 0x000fc60004781670 */
[----:B------:R-:W-:Y:S01]  /*df70*/  @!P3 STG.E.U8 desc[UR18][R26.64+0xd0], R13 ;  /* 0x0000d00d1a00b986 */ /* 0x000fe2000c101112 */
[----:B0-----:R-:W-:-:S03]  /*df80*/  F2FP.SATFINITE.E4M3.F32.PACK_AB_MERGE_C R9, RZ, R3, RZ ;  /* 0x00000003ff09723e */ /* 0x001fc600048070ff */
[----:B------:R0:W-:Y:S04]  /*df90*/  @!P5 STG.E.U8 desc[UR18][R24.64+0xd8], R5 ;  /* 0x0000d8051800d986 */ /* 0x0001e8000c101112 */
[----:B------:R1:W-:Y:S01]  /*dfa0*/  @!P6 STG.E.U8 desc[UR18][R24.64+0xd9], R9 ;  /* 0x0000d9091800e986 */ /* 0x0003e2000c101112 */
[----:B------:R-:W-:-:S03]  /*dfb0*/  FMUL R0, R220, UR20 ;  /* 0x00000014dc007c20 */ /* 0x000fc60008400000 */
[----:B------:R-:W4:Y:S02]  /*dfc0*/  LDL.LU R220, [R1+0x58] ;  /* 0x0000580001dc7983 */ /* 0x000f240000300800 */
[----:B0-----:R-:W-:Y:S01]  /*dfd0*/  F2FP.SATFINITE.E4M3.F32.PACK_AB_MERGE_C R5, RZ, R0, RZ ;  /* 0x00000000ff05723e */ /* 0x001fe200048070ff */
[----:B------:R-:W-:Y:S02]  /*dfe0*/  FMUL R2, R221, UR20 ;  /* 0x00000014dd027c20 */ /* 0x000fe40008400000 */
[----:B------:R-:W4:Y:S03]  /*dff0*/  LDL.LU R221, [R1+0x5c] ;  /* 0x00005c0001dd7983 */ /* 0x000f260000300800 */
[----:B------:R-:W-:Y:S01]  /*e000*/  F2FP.SATFINITE.E4M3.F32.PACK_AB_MERGE_C R7, RZ, R2, RZ ;  /* 0x00000002ff07723e */ /* 0x000fe200048070ff */
[----:B------:R0:W-:Y:S01]  /*e010*/  @!P4 STG.E.U8 desc[UR18][R26.64+0xd9], R5 ;  /* 0x0000d9051a00c986 */ /* 0x0001e2000c101112 */
[----:B------:R-:W-:-:S03]  /*e020*/  FMUL R3, R223, UR20 ;  /* 0x00000014df037c20 */ /* 0x000fc60008400000 */
[----:B------:R-:W4:Y:S02]  /*e030*/  LDL.LU R223, [R1+0x60] ;  /* 0x0000600001df7983 */ /* 0x000f240000300800 */
[----:B-1----:R-:W-:Y:S01]  /*e040*/  F2FP.SATFINITE.E4M3.F32.PACK_AB_MERGE_C R9, RZ, R3, RZ ;  /* 0x00000003ff09723e */ /* 0x002fe200048070ff */
[----:B---3--:R-:W-:Y:S02]  /*e050*/  FMUL R4, R222, UR20 ;  /* 0x00000014de047c20 */ /* 0x008fe40008400000 */
[----:B------:R-:W3:Y:S01]  /*e060*/  LDL.LU R222, [R1+0x64] ;  /* 0x0000640001de7983 */ /* 0x000ee20000300800 */
[----:B--2---:R-:W-:-:S03]  /*e070*/  FMUL R0, R224, UR20 ;  /* 0x00000014e0007c20 */ /* 0x004fc60008400000 */
[----:B------:R-:W2:Y:S01]  /*e080*/  LDL.LU R224, [R1+0x68] ;  /* 0x0000680001e07983 */ /* 0x000ea20000300800 */
[----:B----4-:R-:W-:Y:S01]  /*e090*/  FMUL R2, R225, UR20 ;  /* 0x00000014e1027c20 */ /* 0x010fe20008400000 */
[----:B0-----:R-:W-:Y:S02]  /*e0a0*/  F2FP.SATFINITE.E4M3.F32.PACK_AB_MERGE_C R5, RZ, R0, RZ ;  /* 0x00000000ff05723e */ /* 0x001fe400048070ff */
[----:B------:R-:W4:Y:S01]  /*e0b0*/  LDL.LU R225, [R1+0x6c] ;  /* 0x00006c0001e17983 */ /* 0x000f220000300800 */
[----:B------:R-:W-:-:S03]  /*e0c0*/  FMUL R3, R226, UR20 ;  /* 0x00000014e2037c20 */ /* 0x000fc60008400000 */
[----:B------:R-:W4:Y:S01]  /*e0d0*/  LDL.LU R226, [R1+0x70] ;  /* 0x0000700001e27983 */ /* 0x000f220000300800 */
[----:B------:R-:W-:-:S03]  /*e0e0*/  FMUL R0, R227, UR20 ;  /* 0x00000014e3007c20 */ /* 0x000fc60008400000 */
[----:B------:R-:W4:Y:S01]  /*e0f0*/  LDL.LU R227, [R1+0x74] ;  /* 0x0000740001e37983 */ /* 0x000f220000300800 */
[C---:B------:R-:W-:Y:S02]  /*e100*/  ISETP.LT.OR P3, PT, R35.reuse, 0xd9, !P0 ;  /* 0x000000d92300780c */ /* 0x040fe40004761670 */
[C---:B------:R-:W-:Y:S02]  /*e110*/  ISETP.LT.OR P5, PT, R35.reuse, 0xe1, !P1 ;  /* 0x000000e12300780c */ /* 0x040fe40004fa1670 */
[C---:B------:R-:W-:Y:S02]  /*e120*/  ISETP.LT.OR P6, PT, R35.reuse, 0xe2, !P1 ;  /* 0x000000e22300780c */ /* 0x040fe40004fc1670 */
[----:B------:R-:W-:-:S07]  /*e130*/  ISETP.LT.OR P4, PT, R35, 0xe2, !P0 ;  /* 0x000000e22300780c */ /* 0x000fce0004781670 */
[----:B------:R-:W-:Y:S01]  /*e140*/  @!P3 STG.E.U8 desc[UR18][R26.64+0xd8], R11 ;  /* 0x0000d80b1a00b986 */ /* 0x000fe2000c101112 */
[----:B------:R-:W-:-:S03]  /*e150*/  ISETP.LT.OR P3, PT, R35, 0xe1, !P0 ;  /* 0x000000e12300780c */ /* 0x000fc60004761670 */
[----:B------:R0:W-:Y:S01]  /*e160*/  @!P5 STG.E.U8 desc[UR18][R24.64+0xe0], R7 ;  /* 0x0000e0071800d986 */ /* 0x0001e2000c101112 */
[----:B------:R-:W-:-:S03]  /*e170*/  ISETP.LT.OR P5, PT, R35, 0xe9, !P1 ;  /* 0x000000e92300780c */ /* 0x000fc60004fa1670 */
[----:B------:R1:W-:Y:S01]  /*e180*/  @!P6 STG.E.U8 desc[UR18][R24.64+0xe1], R9 ;  /* 0x0000e1091800e986 */ /* 0x0003e2000c101112 */
[----:B------:R-:W-:Y:S02]  /*e190*/  ISETP.LT.OR P6, PT, R35, 0xea, !P1 ;  /* 0x000000ea2300780c */ /* 0x000fe40004fc1670 */
[----:B------:R-:W-:Y:S01]  /*e1a0*/  F2FP.SATFINITE.E4M3.F32.PACK_AB_MERGE_C R13, RZ, R4, RZ ;  /* 0x00000004ff0d723e */ /* 0x000fe200048070ff */
[----:B------:R1:W-:Y:S01]  /*e1b0*/  @!P4 STG.E.U8 desc[UR18][R26.64+0xe1], R5 ;  /* 0x0000e1051a00c986 */ /* 0x0003e2000c101112 */
[----:B0-----:R-:W-:-:S03]  /*e1c0*/  F2FP.SATFINITE.E4M3.F32.PACK_AB_MERGE_C R7, RZ, R2, RZ ;  /* 0x00000002ff07723e */ /* 0x001fc600048070ff */
[----:B------:R-:W-:Y:S01]  /*e1d0*/  @!P3 STG.E.U8 desc[UR18][R26.64+0xe0], R13 ;  /* 0x0000e00d1a00b986 */ /* 0x000fe2000c101112 */
[----:B-1----:R-:W-:-:S03]  /*e1e0*/  F2FP.SATFINITE.E4M3.F32.PACK_AB_MERGE_C R9, RZ, R3, RZ ;  /* 0x00000003ff09723e */ /* 0x002fc600048070ff */
[----:B------:R0:W-:Y:S01]  /*e1f0*/  @!P5 STG.E.U8 desc[UR18][R24.64+0xe8], R7 ;  /* 0x0000e8071800d986 */ /* 0x0001e2000c101112 */
[C---:B------:R-:W-:Y:S02]  /*e200*/  ISETP.LT.OR P3, PT, R35.reuse, 0xe9, !P0 ;  /* 0x000000e92300780c */ /* 0x040fe40004761670 */
[C---:B------:R-:W-:Y:S01]  /*e210*/  ISETP.LT.OR P4, PT, R35.reuse, 0xea, !P0 ;  /* 0x000000ea2300780c */ /* 0x040fe20004781670 */
[----:B------:R1:W-:Y:S01]  /*e220*/  @!P6 STG.E.U8 desc[UR18][R24.64+0xe9], R9 ;  /* 0x0000e9091800e986 */ /* 0x0003e2000c101112 */
[C---:B------:R-:W-:Y:S01]  /*e230*/  ISETP.LT.OR P5, PT, R35.reuse, 0xf1, !P1 ;  /* 0x000000f12300780c */ /* 0x040fe20004fa1670 */
[----:B------:R-:W-:Y:S01]  /*e240*/  FMUL R2, R218, UR20 ;  /* 0x00000014da027c20 */ /* 0x000fe20008400000 */
[----:B------:R-:W-:Y:S02]  /*e250*/  ISETP.LT.OR P6, PT, R35, 0xf2, !P1 ;  /* 0x000000f22300780c */ /* 0x000fe40004fc1670 */
[----:B------:R-:W-:Y:S02]  /*e260*/  F2FP.SATFINITE.E4M3.F32.PACK_AB_MERGE_C R11, RZ, R0, RZ ;  /* 0x00000000ff0b723e */ /* 0x000fe400048070ff */
[----:B------:R-:W-:-:S03]  /*e270*/  F2FP.SATFINITE.E4M3.F32.PACK_AB_MERGE_C R5, RZ, R2, RZ ;  /* 0x00000002ff05723e */ /* 0x000fc600048070ff */
[----:B------:R-:W-:Y:S01]  /*e280*/  @!P3 STG.E.U8 desc[UR18][R26.64+0xe8], R11 ;  /* 0x0000e80b1a00b986 */ /* 0x000fe2000c101112 */
[----:B------:R-:W-:-:S03]  /*e290*/  ISETP.LT.OR P3, PT, R35, 0xf1, !P0 ;  /* 0x000000f12300780c */ /* 0x000fc60004761670 */
[----:B------:R-:W-:Y:S01]  /*e2a0*/  @!P4 STG.E.U8 desc[UR18][R26.64+0xe9], R5 ;  /* 0x0000e9051a00c986 */ /* 0x000fe2000c101112 */
[C---:B------:R-:W-:Y:S02]  /*e2b0*/  ISETP.LT.OR P4, PT, R35.reuse, 0xf9, !P1 ;  /* 0x000000f92300780c */ /* 0x040fe40004f81670 */
[----:B------:R-:W-:Y:S01]  /*e2c0*/  ISETP.LT.OR P1, PT, R35, 0xfa, !P1 ;  /* 0x000000fa2300780c */ /* 0x000fe20004f21670 */
[----:B------:R-:W-:-:S05]  /*e2d0*/  FMUL R0, R220, UR20 ;  /* 0x00000014dc007c20 */ /* 0x000fca0008400000 */
[----:B0-----:R-:W-:-:S05]  /*e2e0*/  F2FP.SATFINITE.E4M3.F32.PACK_AB_MERGE_C R7, RZ, R0, RZ ;  /* 0x00000000ff07723e */ /* 0x001fca00048070ff */
[----:B------:R0:W-:Y:S01]  /*e2f0*/  @!P5 STG.E.U8 desc[UR18][R24.64+0xf0], R7 ;  /* 0x0000f0071800d986 */ /* 0x0001e2000c101112 */
[----:B------:R-:W-:-:S05]  /*e300*/  FMUL R3, R221, UR20 ;  /* 0x00000014dd037c20 */ /* 0x000fca0008400000 */
[----:B-1----:R-:W-:Y:S02]  /*e310*/  F2FP.SATFINITE.E4M3.F32.PACK_AB_MERGE_C R9, RZ, R3, RZ ;  /* 0x00000003ff09723e */ /* 0x002fe400048070ff */
[----:B------:R-:W-:-:S03]  /*e320*/  ISETP.LT.OR P5, PT, R35, 0xf2, !P0 ;  /* 0x000000f22300780c */ /* 0x000fc600047a1670 */
[----:B------:R1:W-:Y:S01]  /*e330*/  @!P6 STG.E.U8 desc[UR18][R24.64+0xf1], R9 ;  /* 0x0000f1091800e986 */ /* 0x0003e2000c101112 */
[C---:B------:R-:W-:Y:S02]  /*e340*/  ISETP.LT.OR P6, PT, R35.reuse, 0xf9, !P0 ;  /* 0x000000f92300780c */ /* 0x040fe400047c1670 */
[----:B------:R-:W-:Y:S01]  /*e350*/  ISETP.LT.OR P0, PT, R35, 0xfa, !P0 ;  /* 0x000000fa2300780c */ /* 0x000fe20004701670 */
[----:B------:R-:W-:-:S05]  /*e360*/  FMUL R0, R223, UR20 ;  /* 0x00000014df007c20 */ /* 0x000fca0008400000 */
[----:B------:R-:W-:-:S05]  /*e370*/  F2FP.SATFINITE.E4M3.F32.PACK_AB_MERGE_C R13, RZ, R0, RZ ;  /* 0x00000000ff0d723e */ /* 0x000fca00048070ff */
[----:B------:R0:W-:Y:S01]  /*e380*/  @!P3 STG.E.U8 desc[UR18][R26.64+0xf0], R13 ;  /* 0x0000f00d1a00b986 */ /* 0x0001e2000c101112 */
[----:B---3--:R-:W-:Y:S01]  /*e390*/  FMUL R0, R222, UR20 ;  /* 0x00000014de007c20 */ /* 0x008fe20008400000 */
[----:B--2---:R-:W-:Y:S01]  /*e3a0*/  FMUL R2, R224, UR20 ;  /* 0x00000014e0027c20 */ /* 0x004fe20008400000 */
[----:B----4-:R-:W-:-:S03]  /*e3b0*/  FMUL R3, R225, UR20 ;  /* 0x00000014e1037c20 */ /* 0x010fc60008400000 */
[----:B0-----:R-:W-:Y:S01]  /*e3c0*/  F2FP.SATFINITE.E4M3.F32.PACK_AB_MERGE_C R7, RZ, R0, RZ ;  /* 0x00000000ff07723e */ /* 0x001fe200048070ff */
[----:B------:R-:W-:Y:S01]  /*e3d0*/  FMUL R4, R226, UR20 ;  /* 0x00000014e2047c20 */ /* 0x000fe20008400000 */
[----:B------:R-:W-:Y:S01]  /*e3e0*/  FMUL R5, R227, UR20 ;  /* 0x00000014e3057c20 */ /* 0x000fe20008400000 */
[----:B-1----:R-:W-:Y:S02]  /*e3f0*/  F2FP.SATFINITE.E4M3.F32.PACK_AB_MERGE_C R9, RZ, R2, RZ ;  /* 0x00000002ff09723e */ /* 0x002fe400048070ff */
[----:B------:R-:W-:Y:S02]  /*e400*/  F2FP.SATFINITE.E4M3.F32.PACK_AB_MERGE_C R3, RZ, R3, RZ ;  /* 0x00000003ff03723e */ /* 0x000fe400048070ff */
[----:B------:R-:W-:Y:S02]  /*e410*/  F2FP.SATFINITE.E4M3.F32.PACK_AB_MERGE_C R11, RZ, R4, RZ ;  /* 0x00000004ff0b723e */ /* 0x000fe400048070ff */
[----:B------:R-:W-:Y:S01]  /*e420*/  F2FP.SATFINITE.E4M3.F32.PACK_AB_MERGE_C R5, RZ, R5, RZ ;  /* 0x00000005ff05723e */ /* 0x000fe200048070ff */
[----:B------:R0:W-:Y:S04]  /*e430*/  @!P5 STG.E.U8 desc[UR18][R26.64+0xf1], R7 ;  /* 0x0000f1071a00d986 */ /* 0x0001e8000c101112 */
[----:B------:R0:W-:Y:S04]  /*e440*/  @!P4 STG.E.U8 desc[UR18][R24.64+0xf8], R9 ;  /* 0x0000f8091800c986 */ /* 0x0001e8000c101112 */
[----:B------:R0:W-:Y:S04]  /*e450*/  @!P1 STG.E.U8 desc[UR18][R24.64+0xf9], R3 ;  /* 0x0000f90318009986 */ /* 0x0001e8000c101112 */
[----:B------:R0:W-:Y:S04]  /*e460*/  @!P6 STG.E.U8 desc[UR18][R26.64+0xf8], R11 ;  /* 0x0000f80b1a00e986 */ /* 0x0001e8000c101112 */
[----:B------:R0:W-:Y:S02]  /*e470*/  @!P0 STG.E.U8 desc[UR18][R26.64+0xf9], R5 ;  /* 0x0000f9051a008986 */ /* 0x0001e4000c101112 */
.L_x_295:
[----:B------:R-:W-:Y:S05]  /*e480*/  BSYNC B0 ;  /* 0x0000000000007941 */ /* 0x000fea0003800000 */
.L_x_37:
[----:B0-----:R-:W2:Y:S04]  /*e490*/  LDL.LU R3, [R1+0x80] ;  /* 0x0000800001037983 */ /* 0x001ea80000300800 */
[----:B-----5:R-:W2:Y:S01]  /*e4a0*/  LDL.LU R2, [R1+0x84] ;  /* 0x0000840001027983 */ /* 0x020ea20000300800 */
[----:B------:R-:W-:Y:S01]  /*e4b0*/  ULDC UR6, c[0x0][0xc] ;  /* 0x0000030000067ab9 */ /* 0x000fe20000000800 */
[----:B------:R-:W-:Y:S01]  /*e4c0*/  ULDC UR7, c[0x0][0x10] ;  /* 0x0000040000077ab9 */ /* 0x000fe20000000800 */
[----:B------:R-:W2:Y:S01]  /*e4d0*/  LDC R5, c[0x0][0x14] ;  /* 0x00000500ff057b82 */ /* 0x000ea20000000800 */
[----:B------:R-:W-:Y:S01]  /*e4e0*/  UIMAD.WIDE.U32 UR6, UR6, UR7, URZ ;  /* 0x00000007060672a5 */ /* 0x000fe2000f8e003f */
[----:B------:R-:W-:Y:S01]  /*e4f0*/  PRMT R0, RZ, 0x7610, R0 ;  /* 0x00007610ff007816 */ /* 0x000fe20000000000 */
[----:B------:R-:W-:-:S04]  /*e500*/  UMOV UR23, 0xffffffff ;  /* 0xffffffff00177882 */ /* 0x000fc80000000000 */
[----:B--2---:R-:W-:-:S04]  /*e510*/  IMAD.WIDE.U32 R2, R5, UR6, R2 ;  /* 0x0000000605027c25 */ /* 0x004fc8000f8e0002 */
[----:B------:R-:W-:Y:S01]  /*e520*/  IMAD R5, R5, UR7, RZ ;  /* 0x0000000705057c24 */ /* 0x000fe2000f8e02ff */
[----:B------:R-:W-:Y:S01]  /*e530*/  ULDC.64 UR6, c[0x0][0x650] ;  /* 0x0001940000067ab9 */ /* 0x000fe20000000a00 */
[----:B------:R-:W-:Y:S01]  /*e540*/  IMAD.MOV.U32 R19, RZ, RZ, R2 ;  /* 0x000000ffff137224 */ /* 0x000fe200078e0002 */
[----:B------:R-:W-:Y:S01]  /*e550*/  ISETP.GE.U32.AND P0, PT, R2, UR6, PT ;  /* 0x0000000602007c0c */ /* 0x000fe2000bf06070 */
[----:B------:R-:W-:Y:S02]  /*e560*/  IMAD.IADD R22, R3, 0x1, R5 ;  /* 0x0000000103167824 */ /* 0x000fe400078e0205 */
[----:B------:R-:W-:-:S03]  /*e570*/  IMAD.MOV.U32 R2, RZ, RZ, -0x1 ;  /* 0xffffffffff027424 */ /* 0x000fc600078e00ff */
[----:B------:R0:W-:Y:S01]  /*e580*/  STL [R1+0x80], R22 ;  /* 0x0000801601007387 */ /* 0x0001e20000100800 */
[----:B------:R-:W-:-:S03]  /*e590*/  ISETP.GE.U32.AND.EX P0, PT, R22, UR7, PT, P0 ;  /* 0x0000000716007c0c */ /* 0x000fc6000bf06100 */
[----:B------:R0:W-:Y:S04]  /*e5a0*/  STL [R1+0x84], R19 ;  /* 0x0000841301007387 */ /* 0x0001e80000100800 */
[----:B------:R0:W-:Y:S06]  /*e5b0*/  STL [R1+0x88], R2 ;  /* 0x0000880201007387 */ /* 0x0001ec0000100800 */
[----:B------:R-:W-:Y:S05]  /*e5c0*/  @P0 BRA `(.L_x_296) ;  /* 0x00000004006c0947 */ /* 0x000fea0003800000 */
[----:B------:R-:W2:Y:S01]  /*e5d0*/  S2R R14, SR_CTAID.X ;  /* 0x00000000000e7919 */ /* 0x000ea20000002500 */
[----:B------:R-:W5:Y:S01]  /*e5e0*/  LDC.64 R8, c[0x0][0x628] ;  /* 0x00018a00ff087b82 */ /* 0x000f620000000a00 */
[----:B------:R-:W-:Y:S01]  /*e5f0*/  ULDC UR6, c[0x0][0x150] ;  /* 0x0000540000067ab9 */ /* 0x000fe20000000800 */
[----:B------:R-:W-:Y:S01]  /*e600*/  IMAD.MOV.U32 R6, RZ, RZ, R19 ;  /* 0x000000ffff067224 */ /* 0x000fe200078e0013 */
[----:B------:R-:W0:Y:S01]  /*e610*/  S2R R16, SR_CTAID.Y ;  /* 0x0000000000107919 */ /* 0x000e220000002600 */
[----:B------:R-:W-:-:S04]  /*e620*/  IMAD.MOV.U32 R7, RZ, RZ, R22 ;  /* 0x000000ffff077224 */ /* 0x000fc800078e0016 */
[----:B------:R-:W0:Y:S08]  /*e630*/  LDC R17, c[0x0][0x144] ;  /* 0x00005100ff117b82 */ /* 0x000e300000000800 */
[----:B------:R-:W0:Y:S08]  /*e640*/  LDC R10, c[0x0][0x630] ;  /* 0x00018c00ff0a7b82 */ /* 0x000e300000000800 */
[----:B------:R-:W0:Y:S01]  /*e650*/  LDC.64 R12, c[0x0][0x620] ;  /* 0x00018800ff0c7b82 */ /* 0x000e220000000a00 */
[----:B-----5:R-:W-:-:S04]  /*e660*/  ISETP.NE.U32.AND P0, PT, R8, RZ, PT ;  /* 0x000000ff0800720c */ /* 0x020fc80003f05070 */
[----:B------:R-:W-:Y:S02]  /*e670*/  ISETP.NE.AND.EX P0, PT, R9, RZ, PT, P0 ;  /* 0x000000ff0900720c */ /* 0x000fe40003f05300 */
[----:B--2---:R-:W-:-:S05]  /*e680*/  I2FP.F32.U32 R0, R14 ;  /* 0x0000000e00007245 */ /* 0x004fca0000201000 */
[----:B------:R-:W-:-:S04]  /*e690*/  FMUL R0, R0, UR6 ;  /* 0x0000000600007c20 */ /* 0x000fc80008400000 */
[----:B------:R2:W0:Y:S02]  /*e6a0*/  F2I.U32.TRUNC.NTZ R15, R0 ;  /* 0x00000000000f7305 */ /* 0x000424000020f000 */
[----:B------:R-:W-:Y:S05]  /*e6b0*/  @!P0 BRA `(.L_x_297) ;  /* 0x0000000000288947 */ /* 0x000fea0003800000 */
[----:B--2---:R-:W2:Y:S02]  /*e6c0*/  LDC R0, c[0x0][0x634] ;  /* 0x00018d00ff007b82 */ /* 0x004ea40000000800 */
[----:B--2---:R-:W-:-:S05]  /*e6d0*/  IADD3 R7, P0, R19, R0, RZ ;  /* 0x0000000013077210 */ /* 0x004fca0007f1e0ff */
[----:B------:R-:W-:-:S04]  /*e6e0*/  IMAD.X R11, RZ, RZ, R22, P0 ;  /* 0x000000ffff0b7224 */ /* 0x000fc800000e0616 */
[----:B0-----:R-:W-:-:S04]  /*e6f0*/  IMAD.WIDE.U32 R2, R11, R8, RZ ;  /* 0x000000080b027225 */ /* 0x001fc800078e00ff */
[----:B------:R-:W-:-:S04]  /*e700*/  IMAD.WIDE.U32 R4, P0, R7, R9, R2 ;  /* 0x0000000907047225 */ /* 0x000fc80007800002 */
[----:B------:R-:W-:-:S04]  /*e710*/  IMAD.WIDE.U32 R2, R7, R8, RZ ;  /* 0x0000000807027225 */ /* 0x000fc800078e00ff */
[----:B------:R-:W-:Y:S01]  /*e720*/  IMAD.X R7, RZ, RZ, RZ, P0 ;  /* 0x000000ffff077224 */ /* 0x000fe200000e06ff */
[----:B------:R-:W-:Y:S01]  /*e730*/  IADD3 RZ, P0, R3, R4, RZ ;  /* 0x0000000403ff7210 */ /* 0x000fe20007f1e0ff */
[----:B------:R-:W-:-:S04]  /*e740*/  IMAD.MOV.U32 R6, RZ, RZ, R5 ;  /* 0x000000ffff067224 */ /* 0x000fc800078e0005 */
[----:B------:R-:W-:-:S08]  /*e750*/  IMAD.WIDE.U32.X R6, R11, R9, R6, P0 ;  /* 0x000000090b067225 */ /* 0x000fd000000e0406 */
.L_x_297:
[-CC-:B0-----:R-:W-:Y:S01]  /*e760*/  SHF.R.U64 R24, R6, R10.reuse, R7.reuse ;  /* 0x0000000a06187219 */ /* 0x181fe20000001207 */
[----:B------:R-:W0:Y:S01]  /*e770*/  LDC.64 R20, c[0x0][0x640] ;  /* 0x00019000ff147b82 */ /* 0x000e220000000a00 */
[----:B--2---:R-:W-:Y:S01]  /*e780*/  SHF.R.U32.HI R0, RZ, R10, R7 ;  /* 0x0000000aff007219 */ /* 0x004fe20000011607 */
[----:B------:R-:W-:Y:S01]  /*e790*/  IMAD.MOV.U32 R2, RZ, RZ, R19 ;  /* 0x000000ffff027224 */ /* 0x000fe200078e0013 */
[----:B------:R-:W-:Y:S01]  /*e7a0*/  IADD3 R5, P0, RZ, -R24, RZ ;  /* 0x80000018ff057210 */ /* 0x000fe20007f1e0ff */
[----:B------:R-:W-:Y:S01]  /*e7b0*/  IMAD.MOV R15, RZ, RZ, -R15 ;  /* 0x000000ffff0f7224 */ /* 0x000fe200078e0a0f */
[----:B------:R-:W-:Y:S01]  /*e7c0*/  ULDC UR6, c[0x0][0x154] ;  /* 0x0000550000067ab9 */ /* 0x000fe20000000800 */
[----:B------:R-:W-:Y:S02]  /*e7d0*/  IMAD.MOV.U32 R7, RZ, RZ, 0x1 ;  /* 0x00000001ff077424 */ /* 0x000fe400078e00ff */
[----:B------:R-:W2:Y:S01]  /*e7e0*/  LDC R4, c[0x0][0x618] ;  /* 0x00018600ff047b82 */ /* 0x000ea20000000800 */
[----:B------:R-:W-:-:S02]  /*e7f0*/  IMAD.X R3, RZ, RZ, ~R0, P0 ;  /* 0x000000ffff037224 */ /* 0x000fc400000e0e00 */
[----:B------:R-:W-:Y:S02]  /*e800*/  IMAD R15, R17, R15, R14 ;  /* 0x0000000f110f7224 */ /* 0x000fe400078e020e */
[-C--:B------:R-:W-:Y:S02]  /*e810*/  IMAD R0, R3, R12.reuse, RZ ;  /* 0x0000000c03007224 */ /* 0x080fe400078e02ff */
[----:B------:R-:W-:Y:S01]  /*e820*/  IMAD.MOV.U32 R3, RZ, RZ, R22 ;  /* 0x000000ffff037224 */ /* 0x000fe200078e0016 */
[----:B------:R-:W5:Y:S01]  /*e830*/  LDC R6, c[0x0][0x608] ;  /* 0x00018200ff067b82 */ /* 0x000f620000000800 */
[----:B------:R-:W-:-:S04]  /*e840*/  IMAD.WIDE.U32 R2, R5, R12, R2 ;  /* 0x0000000c05027225 */ /* 0x000fc800078e0002 */
[----:B------:R-:W-:-:S03]  /*e850*/  IMAD R5, R5, R13, R0 ;  /* 0x0000000d05057224 */ /* 0x000fc600078e0200 */
[----:B------:R-:W1:Y:S01]  /*e860*/  LDC R18, c[0x0][0x658] ;  /* 0x00019600ff127b82 */ /* 0x000e620000000800 */
[----:B------:R-:W-:Y:S01]  /*e870*/  I2FP.F32.U32 R0, R16 ;  /* 0x0000001000007245 */ /* 0x000fe20000201000 */
[----:B------:R-:W-:Y:S01]  /*e880*/  IMAD.IADD R3, R3, 0x1, R5 ;  /* 0x0000000103037824 */ /* 0x000fe200078e0205 */
[----:B0-----:R-:W-:Y:S01]  /*e890*/  ISETP.NE.U32.AND P0, PT, R20, RZ, PT ;  /* 0x000000ff1400720c */ /* 0x001fe20003f05070 */
[----:B------:R-:W-:Y:S02]  /*e8a0*/  IMAD.MOV.U32 R5, RZ, RZ, -0x1 ;  /* 0xffffffffff057424 */ /* 0x000fe400078e00ff */
[----:B------:R-:W-:Y:S02]  /*e8b0*/  FMUL R0, R0, UR6 ;  /* 0x0000000600007c20 */ /* 0x000fe40008400000 */
[----:B------:R-:W0:Y:S01]  /*e8c0*/  LDC R13, c[0x0][0x148] ;  /* 0x00005200ff0d7b82 */ /* 0x000e220000000800 */
[----:B--2---:R-:W-:Y:S01]  /*e8d0*/  SHF.R.U64 R10, R2, R4, R3 ;  /* 0x00000004020a7219 */ /* 0x004fe20000001203 */
[----:B------:R2:W0:Y:S01]  /*e8e0*/  F2I.U32.TRUNC.NTZ R12, R0 ;  /* 0x00000000000c7305 */ /* 0x000422000020f000 */
[----:B------:R-:W-:-:S02]  /*e8f0*/  ISETP.NE.AND.EX P0, PT, R21, RZ, PT, P0 ;  /* 0x000000ff1500720c */ /* 0x000fc40003f05300 */
[----:B------:R-:W-:-:S03]  /*e900*/  SHF.R.U32.HI R3, RZ, R4, R3 ;  /* 0x00000004ff037219 */ /* 0x000fc60000011603 */
[----:B------:R-:W0:Y:S01]  /*e910*/  LDC R14, c[0x0][0x600] ;  /* 0x00018000ff0e7b82 */ /* 0x000e220000000800 */
[-CC-:B-----5:R-:W-:Y:S02]  /*e920*/  SHF.R.U64 R8, R10, R6.reuse, R3.reuse ;  /* 0x000000060a087219 */ /* 0x1a0fe40000001203 */
[----:B------:R-:W-:-:S05]  /*e930*/  SHF.R.U32.HI R3, RZ, R6, R3 ;  /* 0x00000006ff037219 */ /* 0x000fca0000011603 */
[----:B------:R-:W0:Y:S01]  /*e940*/  LDC R19, c[0x0][0x648] ;  /* 0x00019200ff137b82 */ /* 0x000e220000000800 */
[-CC-:B-1----:R-:W-:Y:S02]  /*e950*/  SHF.R.U64 R11, R8, R18.reuse, R3.reuse ;  /* 0x00000012080b7219 */ /* 0x182fe40000001203 */
[-C--:B------:R-:W-:Y:S02]  /*e960*/  SHF.L.U32 R5, R5, R18.reuse, RZ ;  /* 0x0000001205057219 */ /* 0x080fe400000006ff */
[-C--:B------:R-:W-:Y:S01]  /*e970*/  SHF.R.U32.HI R3, RZ, R18.reuse, R3 ;  /* 0x00000012ff037219 */ /* 0x080fe20000011603 */
[----:B------:R-:W-:Y:S01]  /*e980*/  IMAD.MOV.U32 R2, RZ, RZ, R11 ;  /* 0x000000ffff027224 */ /* 0x000fe200078e000b */
[----:B------:R-:W-:Y:S01]  /*e990*/  SHF.L.U32 R34, R7, R18, RZ ;  /* 0x0000001207227219 */ /* 0x000fe200000006ff */
[----:B------:R-:W1:Y:S01]  /*e9a0*/  LDC R22, c[0x0][0x638] ;  /* 0x00018e00ff167b82 */ /* 0x000e620000000800 */
[----:B------:R-:W-:-:S07]  /*e9b0*/  LOP3.LUT R17, RZ, R5, RZ, 0x33, !PT ;  /* 0x00000005ff117212 */ /* 0x000fce00078e33ff */
[----:B------:R-:W0:Y:S01]  /*e9c0*/  LDC R23, c[0x0][0x610] ;  /* 0x00018400ff177b82 */ /* 0x000e220000000800 */
[----:B--2---:R-:W-:Y:S05]  /*e9d0*/  @!P0 BRA `(.L_x_298) ;  /* 0x0000000000288947 */ /* 0x004fea0003800000 */
[----:B------:R-:W2:Y:S02]  /*e9e0*/  LDC R0, c[0x0][0x64c] ;  /* 0x00019300ff007b82 */ /* 0x000ea40000000800 */
[----:B--2---:R-:W-:-:S05]  /*e9f0*/  IADD3 R7, P0, R11, R0, RZ ;  /* 0x000000000b077210 */ /* 0x004fca0007f1e0ff */
        /* <DEDUP_REMOVED lines=8> */
.L_x_298:
[----:B0-----:R-:W-:Y:S01]  /*ea80*/  SHF.R.U64 R0, R2, R19, R3 ;  /* 0x0000001302007219 */ /* 0x001fe20000001203 */
[----:B------:R-:W-:Y:S01]  /*ea90*/  VIADD R3, R14, 0xffffffff ;  /* 0xffffffff0e037836 */ /* 0x000fe20000000000 */
[----:B------:R-:W-:Y:S01]  /*eaa0*/  LOP3.LUT R5, R8, R17, RZ, 0xc0, !PT ;  /* 0x0000001108057212 */ /* 0x000fe200078ec0ff */
[----:B------:R-:W-:Y:S01]  /*eab0*/  IMAD.MOV R12, RZ, RZ, -R12 ;  /* 0x000000ffff0c7224 */ /* 0x000fe200078e0a0c */
[----:B------:R-:W-:Y:S01]  /*eac0*/  R2UR UR23, R24 ;  /* 0x00000000181772ca */ /* 0x000fe200000e0000 */
[----:B------:R-:W-:Y:S01]  /*ead0*/  IMAD.MOV R2, RZ, RZ, -R0 ;  /* 0x000000ffff027224 */ /* 0x000fe200078e0a00 */
[----:B------:R-:W-:Y:S01]  /*eae0*/  LOP3.LUT R3, R10, R3, RZ, 0xc0, !PT ;  /* 0x000000030a037212 */ /* 0x000fe200078ec0ff */
[----:B------:R-:W-:Y:S02]  /*eaf0*/  IMAD R34, R34, R0, R5 ;  /* 0x0000000022227224 */ /* 0x000fe400078e0205 */
[----:B------:R-:W-:Y:S02]  /*eb00*/  @P2 IMAD R15, R13, R12, R16 ;  /* 0x0000000c0d0f2224 */ /* 0x000fe400078e0210 */
[----:B-1----:R-:W-:-:S02]  /*eb10*/  IMAD R0, R2, R22, R11 ;  /* 0x0000001602007224 */ /* 0x002fc400078e020b */
[----:B------:R-:W-:Y:S02]  /*eb20*/  IMAD R34, R34, R23, R15 ;  /* 0x0000001722227224 */ /* 0x000fe400078e020f */
[----:B------:R-:W-:Y:S02]  /*eb30*/  IMAD R3, R0, R14, R3 ;  /* 0x0000000e00037224 */ /* 0x000fe400078e0203 */
[----:B------:R-:W-:-:S03]  /*eb40*/  IMAD.MOV.U32 R0, RZ, RZ, 0x1 ;  /* 0x00000001ff007424 */ /* 0x000fc600078e00ff */
[----:B------:R-:W-:Y:S02]  /*eb50*/  SEL R2, R3, R34, !P2 ;  /* 0x0000002203027207 */ /* 0x000fe40005000000 */
[----:B------:R-:W-:-:S03]  /*eb60*/  SEL R34, R34, R3, !P2 ;  /* 0x0000000322227207 */ /* 0x000fc60005000000 */
[----:B------:R2:W-:Y:S04]  /*eb70*/  STL [R1+0x88], R2 ;  /* 0x0000880201007387 */ /* 0x0005e80000100800 */
.L_x_296:
[----:B------:R0:W-:Y:S01]  /*eb80*/  STL [R1+0x8c], R34 ;  /* 0x00008c2201007387 */ /* 0x0001e20000100800 */
[----:B------:R-:W-:-:S13]  /*eb90*/  LOP3.LUT P0, RZ, R0, 0xff, RZ, 0xc0, !PT ;  /* 0x000000ff00ff7812 */ /* 0x000fda000780c0ff */
[----:B0-----:R-:W-:Y:S05]  /*eba0*/  @P0 BRA `(.L_x_299) ;  /* 0xffffff2400d80947 */ /* 0x001fea000383ffff */
[----:B------:R-:W-:Y:S05]  /*ebb0*/  EXIT ;  /* 0x000000000000794d */ /* 0x000fea0003800000 */
.L_x_7:
[----:B------:R-:W2:Y:S01]  /*ebc0*/  LDL R22, [R1+0x84] ;  /* 0x0000840001167983 */ /* 0x000ea20000100800 */
[----:B------:R-:W-:-:S03]  /*ebd0*/  ULDC.64 UR4, c[0x0][0x650] ;  /* 0x0001940000047ab9 */ /* 0x000fc60000000a00 */
[----:B0-----:R-:W3:Y:S01]  /*ebe0*/  LDL R23, [R1+0x80] ;  /* 0x0000800001177983 */ /* 0x001ee20000100800 */
[----:B------:R-:W-:Y:S01]  /*ebf0*/  PRMT R4, RZ, 0x7610, R4 ;  /* 0x00007610ff047816 */ /* 0x000fe20000000004 */
[----:B------:R-:W-:Y:S02]  /*ec00*/  IMAD.MOV.U32 R5, RZ, RZ, -0x1 ;  /* 0xffffffffff057424 */ /* 0x000fe400078e00ff */
[----:B------:R-:W-:Y:S02]  /*ec10*/  IMAD.MOV.U32 R7, RZ, RZ, -0x1 ;  /* 0xffffffffff077424 */ /* 0x000fe400078e00ff */
[----:B------:R-:W-:Y:S01]  /*ec20*/  IMAD.MOV.U32 R6, RZ, RZ, -0x1 ;  /* 0xffffffffff067424 */ /* 0x000fe200078e00ff */
[----:B--2---:R-:W-:-:S04]  /*ec30*/  ISETP.GE.U32.AND P0, PT, R22, UR4, PT ;  /* 0x0000000416007c0c */ /* 0x004fc8000bf06070 */
[----:B---3--:R-:W-:-:S13]  /*ec40*/  ISETP.GE.U32.AND.EX P0, PT, R23, UR5, PT, P0 ;  /* 0x0000000517007c0c */ /* 0x008fda000bf06100 */
[----:B------:R-:W-:Y:S05]  /*ec50*/  @P0 BRA `(.L_x_300) ;  /* 0x00000004002c0947 */ /* 0x000fea0003800000 */
[----:B------:R-:W0:Y:S01]  /*ec60*/  LDC.64 R14, c[0x0][0x628] ;  /* 0x00018a00ff0e7b82 */ /* 0x000e220000000a00 */
[----:B------:R-:W-:Y:S02]  /*ec70*/  IMAD.MOV.U32 R8, RZ, RZ, R22 ;  /* 0x000000ffff087224 */ /* 0x000fe400078e0016 */
[----:B------:R-:W-:-:S05]  /*ec80*/  IMAD.MOV.U32 R9, RZ, RZ, R23 ;  /* 0x000000ffff097224 */ /* 0x000fca00078e0017 */
[----:B------:R-:W1:Y:S08]  /*ec90*/  LDC R10, c[0x0][0x630] ;  /* 0x00018c00ff0a7b82 */ /* 0x000e700000000800 */
[----:B------:R-:W2:Y:S01]  /*eca0*/  LDC.64 R16, c[0x0][0x620] ;  /* 0x00018800ff107b82 */ /* 0x000ea20000000a00 */
[----:B0-----:R-:W-:-:S04]  /*ecb0*/  ISETP.NE.U32.AND P0, PT, R14, RZ, PT ;  /* 0x000000ff0e00720c */ /* 0x001fc80003f05070 */
[----:B------:R-:W-:-:S13]  /*ecc0*/  ISETP.NE.AND.EX P0, PT, R15, RZ, PT, P0 ;  /* 0x000000ff0f00720c */ /* 0x000fda0003f05300 */
[----:B-12---:R-:W-:Y:S05]  /*ecd0*/  @!P0 BRA `(.L_x_301) ;  /* 0x0000000000288947 */ /* 0x006fea0003800000 */
[----:B------:R-:W0:Y:S02]  /*ece0*/  LDC R4, c[0x0][0x634] ;  /* 0x00018d00ff047b82 */ /* 0x000e240000000800 */
[----:B0-----:R-:W-:-:S05]  /*ecf0*/  IADD3 R9, P0, R22, R4, RZ ;  /* 0x0000000416097210 */ /* 0x001fca0007f1e0ff */
        /* <DEDUP_REMOVED lines=8> */
.L_x_301:
[----:B------:R-:W0:Y:S01]  /*ed80*/  LDC.64 R20, c[0x0][0x640] ;  /* 0x00019000ff147b82 */ /* 0x000e220000000a00 */
[-CC-:B------:R-:W-:Y:S02]  /*ed90*/  SHF.R.U64 R14, R8, R10.reuse, R9.reuse ;  /* 0x0000000a080e7219 */ /* 0x180fe40000001209 */
[----:B------:R-:W-:Y:S02]  /*eda0*/  SHF.R.U32.HI R4, RZ, R10, R9 ;  /* 0x0000000aff047219 */ /* 0x000fe40000011609 */
[----:B------:R-:W-:-:S03]  /*edb0*/  IADD3 R7, P0, RZ, -R14, RZ ;  /* 0x8000000eff077210 */ /* 0x000fc60007f1e0ff */
[----:B------:R-:W1:Y:S02]  /*edc0*/  LDC R8, c[0x0][0x618] ;  /* 0x00018600ff087b82 */ /* 0x000e640000000800 */
[----:B------:R-:W-:Y:S02]  /*edd0*/  IMAD.X R5, RZ, RZ, ~R4, P0 ;  /* 0x000000ffff057224 */ /* 0x000fe400000e0e04 */
[----:B------:R-:W-:Y:S02]  /*ede0*/  IMAD.MOV.U32 R4, RZ, RZ, R22 ;  /* 0x000000ffff047224 */ /* 0x000fe400078e0016 */
[-C--:B------:R-:W-:Y:S02]  /*edf0*/  IMAD R6, R5, R16.reuse, RZ ;  /* 0x0000001005067224 */ /* 0x080fe400078e02ff */
[----:B------:R-:W2:Y:S01]  /*ee00*/  LDC R18, c[0x0][0x608] ;  /* 0x00018200ff127b82 */ /* 0x000ea20000000800 */
[----:B------:R-:W-:Y:S02]  /*ee10*/  IMAD.MOV.U32 R5, RZ, RZ, R23 ;  /* 0x000000ffff057224 */ /* 0x000fe400078e0017 */
[----:B------:R-:W-:-:S05]  /*ee20*/  IMAD.WIDE.U32 R4, R7, R16, R4 ;  /* 0x0000001007047225 */ /* 0x000fca00078e0004 */
[----:B------:R-:W3:Y:S01]  /*ee30*/  LDC R19, c[0x0][0x658] ;  /* 0x00019600ff137b82 */ /* 0x000ee20000000800 */
[----:B------:R-:W-:Y:S01]  /*ee40*/  IMAD R7, R7, R17, R6 ;  /* 0x0000001107077224 */ /* 0x000fe200078e0206 */
[----:B0-----:R-:W-:Y:S01]  /*ee50*/  ISETP.NE.U32.AND P0, PT, R20, RZ, PT ;  /* 0x000000ff1400720c */ /* 0x001fe20003f05070 */
[----:B------:R-:W-:Y:S02]  /*ee60*/  IMAD.MOV.U32 R6, RZ, RZ, -0x1 ;  /* 0xffffffffff067424 */ /* 0x000fe400078e00ff */
[----:B------:R-:W-:Y:S01]  /*ee70*/  IMAD.IADD R5, R5, 0x1, R7 ;  /* 0x0000000105057824 */ /* 0x000fe200078e0207 */
[----:B------:R-:W-:Y:S02]  /*ee80*/  ISETP.NE.AND.EX P0, PT, R21, RZ, PT, P0 ;  /* 0x000000ff1500720c */ /* 0x000fe40003f05300 */
[----:B------:R-:W0:Y:S02]  /*ee90*/  LDC R17, c[0x0][0x600] ;  /* 0x00018000ff117b82 */ /* 0x000e240000000800 */
[----:B-1----:R-:W-:-:S02]  /*eea0*/  SHF.R.U64 R10, R4, R8, R5 ;  /* 0x00000008040a7219 */ /* 0x002fc40000001205 */
[----:B------:R-:W-:-:S04]  /*eeb0*/  SHF.R.U32.HI R5, RZ, R8, R5 ;  /* 0x00000008ff057219 */ /* 0x000fc80000011605 */
[----:B------:R-:W1:Y:S01]  /*eec0*/  LDC R22, c[0x0][0x648] ;  /* 0x00019200ff167b82 */ /* 0x000e620000000800 */
[-CC-:B--2---:R-:W-:Y:S02]  /*eed0*/  SHF.R.U64 R15, R10, R18.reuse, R5.reuse ;  /* 0x000000120a0f7219 */ /* 0x184fe40000001205 */
[----:B------:R-:W-:Y:S01]  /*eee0*/  SHF.R.U32.HI R4, RZ, R18, R5 ;  /* 0x00000012ff047219 */ /* 0x000fe20000011605 */
[----:B------:R-:W-:-:S04]  /*eef0*/  IMAD.MOV.U32 R18, RZ, RZ, 0x1 ;  /* 0x00000001ff127424 */ /* 0x000fc800078e00ff */
[----:B------:R-:W2:Y:S01]  /*ef00*/  LDC R23, c[0x0][0x638] ;  /* 0x00018e00ff177b82 */ /* 0x000ea20000000800 */
[-CC-:B---3--:R-:W-:Y:S02]  /*ef10*/  SHF.R.U64 R16, R15, R19.reuse, R4.reuse ;  /* 0x000000130f107219 */ /* 0x188fe40000001204 */
[-C--:B------:R-:W-:Y:S02]  /*ef20*/  SHF.L.U32 R6, R6, R19.reuse, RZ ;  /* 0x0000001306067219 */ /* 0x080fe400000006ff */
[----:B------:R-:W-:Y:S01]  /*ef30*/  SHF.R.U32.HI R5, RZ, R19, R4 ;  /* 0x00000013ff057219 */ /* 0x000fe20000011604 */
[----:B------:R-:W-:Y:S01]  /*ef40*/  IMAD.MOV.U32 R4, RZ, RZ, R16 ;  /* 0x000000ffff047224 */ /* 0x000fe200078e0010 */
[----:B------:R-:W-:Y:S01]  /*ef50*/  LOP3.LUT R24, RZ, R6, RZ, 0x33, !PT ;  /* 0x00000006ff187212 */ /* 0x000fe200078e33ff */
[----:B------:R-:W3:Y:S01]  /*ef60*/  LDC R25, c[0x0][0x610] ;  /* 0x00018400ff197b82 */ /* 0x000ee20000000800 */
[----:B------:R-:W-:Y:S05]  /*ef70*/  @!P0 BRA `(.L_x_302) ;  /* 0x0000000000288947 */ /* 0x000fea0003800000 */
        /* <DEDUP_REMOVED lines=10> */
.L_x_302:
[----:B-1----:R-:W-:Y:S01]  /*f020*/  SHF.R.U64 R4, R4, R22, R5 ;  /* 0x0000001604047219 */ /* 0x002fe20000001205 */
[----:B0-----:R-:W-:Y:S01]  /*f030*/  VIADD R7, R17, 0xffffffff ;  /* 0xffffffff11077836 */ /* 0x001fe20000000000 */
[----:B------:R-:W-:Y:S01]  /*f040*/  SHF.L.U32 R18, R18, R19, RZ ;  /* 0x0000001312127219 */ /* 0x000fe200000006ff */
[----:B------:R-:W-:Y:S01]  /*f050*/  @P2 IMAD R0, R11, R12, R2 ;  /* 0x0000000c0b002224 */ /* 0x000fe200078e0202 */
[----:B------:R-:W-:Y:S01]  /*f060*/  LOP3.LUT R3, R15, R24, RZ, 0xc0, !PT ;  /* 0x000000180f037212 */ /* 0x000fe200078ec0ff */
[----:B------:R-:W-:Y:S01]  /*f070*/  IMAD.MOV R5, RZ, RZ, -R4 ;  /* 0x000000ffff057224 */ /* 0x000fe200078e0a04 */
[----:B------:R-:W-:Y:S01]  /*f080*/  LOP3.LUT R7, R10, R7, RZ, 0xc0, !PT ;  /* 0x000000070a077212 */ /* 0x000fe200078ec0ff */
[----:B------:R-:W-:Y:S02]  /*f090*/  IMAD.MOV.U32 R6, RZ, RZ, R14 ;  /* 0x000000ffff067224 */ /* 0x000fe400078e000e */
[----:B------:R-:W-:Y:S02]  /*f0a0*/  IMAD R3, R18, R4, R3 ;  /* 0x0000000412037224 */ /* 0x000fe400078e0203 */
[----:B--2---:R-:W-:-:S02]  /*f0b0*/  IMAD R2, R5, R23, R16 ;  /* 0x0000001705027224 */ /* 0x004fc400078e0210 */
[----:B---3--:R-:W-:Y:S02]  /*f0c0*/  IMAD R0, R3, R25, R0 ;  /* 0x0000001903007224 */ /* 0x008fe400078e0200 */
[----:B------:R-:W-:Y:S02]  /*f0d0*/  IMAD R5, R2, R17, R7 ;  /* 0x0000001102057224 */ /* 0x000fe400078e0207 */
[----:B------:R-:W-:-:S03]  /*f0e0*/  IMAD.MOV.U32 R4, RZ, RZ, 0x1 ;  /* 0x00000001ff047424 */ /* 0x000fc600078e00ff */
[----:B------:R-:W-:Y:S02]  /*f0f0*/  SEL R7, R5, R0, !P2 ;  /* 0x0000000005077207 */ /* 0x000fe40005000000 */
[----:B------:R-:W-:-:S07]  /*f100*/  SEL R5, R0, R5, !P2 ;  /* 0x0000000500057207 */ /* 0x000fce0005000000 */
.L_x_300:
[----:B------:R-:W-:-:S08]  /*f110*/  NOP ;  /* 0x0000000000007918 */ /* 0x000fd00000000000 */
[----:B------:R-:W0:-:S00]  /*f120*/  USETMAXREG.DEALLOC.CTAPOOL 0x28 ;  /* 0x00000028000079c8 */ /* 0x000e0000080e0500 */
[----:B------:R-:W-:-:S13]  /*f130*/  ISETP.NE.AND P0, PT, RZ, UR8, PT ;  /* 0x00000008ff007c0c */ /* 0x000fda000bf05270 */
[----:B------:R-:W-:Y:S05]  /*f140*/  @P0 EXIT ;  /* 0x000000000000094d */ /* 0x000fea0003800000 */
[----:B0-----:R-:W-:Y:S01]  /*f150*/  LOP3.LUT P0, RZ, R4, 0xff, RZ, 0xc0, !PT ;  /* 0x000000ff04ff7812 */ /* 0x001fe2000780c0ff */
[----:B------:R-:W-:Y:S02]  /*f160*/  IMAD.MOV.U32 R9, RZ, RZ, 0x1 ;  /* 0x00000001ff097424 */ /* 0x000fe400078e00ff */
[----:B------:R-:W-:-:S10]  /*f170*/  IMAD.MOV.U32 R12, RZ, RZ, RZ ;  /* 0x000000ffff0c7224 */ /* 0x000fd400078e00ff */
[----:B------:R-:W-:Y:S05]  /*f180*/  @!P0 BRA `(.L_x_303) ;  /* 0x0000000c00608947 */ /* 0x000fea0003800000 */
[----:B------:R-:W0:Y:S01]  /*f190*/  S2R R0, SR_CgaCtaId ;  /* 0x0000000000007919 */ /* 0x000e220000008800 */
[----:B------:R-:W-:Y:S01]  /*f1a0*/  ULDC UR4, c[0x0][0x28c] ;  /* 0x0000a30000047ab9 */ /* 0x000fe20000000800 */
[----:B------:R-:W-:Y:S01]  /*f1b0*/  ULDC UR6, c[0x0][0x658] ;  /* 0x0001960000067ab9 */ /* 0x000fe20000000800 */
[----:B------:R-:W-:Y:S01]  /*f1c0*/  UIADD3 UR10, UR4, 0x1f, URZ ;  /* 0x0000001f040a7890 */ /* 0x000fe2000fffe03f */
[----:B------:R-:W-:Y:S01]  /*f1d0*/  BSSY B0, `(.L_x_303) ;  /* 0x00000d3000007945 */ /* 0x000fe20003800000 */
[----:B------:R-:W-:Y:S01]  /*f1e0*/  UMOV UR7, 0xffffffff ;  /* 0xffffffff00077882 */ /* 0x000fe20000000000 */
[----:B------:R-:W-:Y:S01]  /*f1f0*/  ULDC UR5, c[0x0][0x600] ;  /* 0x0001800000057ab9 */ /* 0x000fe20000000800 */
[----:B------:R-:W-:Y:S01]  /*f200*/  UMOV UR9, 0x1 ;  /* 0x0000000100097882 */ /* 0x000fe20000000000 */
[----:B------:R-:W-:Y:S01]  /*f210*/  USHF.L.U32 UR7, UR7, UR6, URZ ;  /* 0x0000000607077299 */ /* 0x000fe2000800063f */
[----:B------:R-:W-:Y:S01]  /*f220*/  IMAD.MOV.U32 R11, RZ, RZ, 0x1 ;  /* 0x00000001ff0b7424 */ /* 0x000fe200078e00ff */
[----:B------:R-:W-:Y:S01]  /*f230*/  UIADD3 UR4, UR5, -0x1, URZ ;  /* 0xffffffff05047890 */ /* 0x000fe2000fffe03f */
[----:B------:R-:W-:Y:S01]  /*f240*/  IMAD.MOV.U32 R9, RZ, RZ, 0x1 ;  /* 0x00000001ff097424 */ /* 0x000fe200078e00ff */
[----:B------:R-:W-:Y:S01]  /*f250*/  USHF.R.S32.HI UR11, URZ, 0x1f, UR10 ;  /* 0x0000001f3f0b7899 */ /* 0x000fe2000801140a */
[----:B------:R-:W-:Y:S01]  /*f260*/  IMAD.MOV.U32 R12, RZ, RZ, RZ ;  /* 0x000000ffff0c7224 */ /* 0x000fe200078e00ff */
[----:B------:R-:W-:Y:S01]  /*f270*/  ULDC UR8, c[0x0][0xc] ;  /* 0x0000030000087ab9 */ /* 0x000fe20000000800 */
[----:B------:R-:W-:-:S02]  /*f280*/  USHF.L.U32 UR5, UR9, UR6, URZ ;  /* 0x0000000609057299 */ /* 0x000fc4000800063f */
[----:B------:R-:W-:Y:S01]  /*f290*/  ULEA.HI UR11, UR11, UR10, URZ, 0x5 ;  /* 0x0000000a0b0b7291 */ /* 0x000fe2000f8f283f */
[----:B------:R-:W-:Y:S01]  /*f2a0*/  ULDC UR9, c[0x0][0x10] ;  /* 0x0000040000097ab9 */ /* 0x000fe20000000800 */
[----:B------:R-:W-:Y:S02]  /*f2b0*/  ULOP3.LUT UR6, URZ, UR7, URZ, 0x33, !UPT ;  /* 0x000000073f067292 */ /* 0x000fe4000f8e333f */
[----:B------:R-:W-:Y:S01]  /*f2c0*/  UIMAD.WIDE.U32 UR8, UR8, UR9, URZ ;  /* 0x00000009080872a5 */ /* 0x000fe2000f8e003f */
[----:B------:R-:W-:Y:S01]  /*f2d0*/  ULDC UR7, c[0x0][0x14] ;  /* 0x0000050000077ab9 */ /* 0x000fe20000000800 */
[----:B------:R-:W-:Y:S02]  /*f2e0*/  USHF.R.S32.HI UR20, URZ, 0x5, UR11 ;  /* 0x000000053f147899 */ /* 0x000fe4000801140b */
[----:B------:R-:W-:Y:S02]  /*f2f0*/  UIMAD.WIDE.U32 UR22, UR8, UR7, URZ ;  /* 0x00000007081672a5 */ /* 0x000fe4000f8e003f */
[----:B------:R-:W-:-:S02]  /*f300*/  UIMAD UR18, UR9, UR7, URZ ;  /* 0x00000007091272a4 */ /* 0x000fc4000f8e023f */
[----:B------:R-:W-:Y:S01]  /*f310*/  ULOP3.LUT UR26, UR13, 0x2, URZ, 0xfc, !UPT ;  /* 0x000000020d1a7892 */ /* 0x000fe2000f8efc3f */
[C---:B0-----:R-:W-:Y:S01]  /*f320*/  IMAD.SHL.U32 R8, R0.reuse, 0x80, RZ ;  /* 0x0000008000087824 */ /* 0x041fe200078e00ff */
[----:B------:R-:W-:Y:S01]  /*f330*/  UIADD3 UR18, UR23, UR18, URZ ;  /* 0x0000001217127290 */ /* 0x000fe2000fffe03f */
[----:B------:R-:W-:Y:S01]  /*f340*/  IMAD.SHL.U32 R0, R0, 0x1000, RZ ;  /* 0x0000100000007824 */ /* 0x000fe200078e00ff */
[----:B------:R-:W-:Y:S02]  /*f350*/  UIADD3 UR27, UR20, 0x1, URZ ;  /* 0x00000001141b7890 */ /* 0x000fe4000fffe03f */
[----:B------:R-:W-:Y:S01]  /*f360*/  LOP3.LUT R8, R8, 0x80, RZ, 0xc0, !PT ;  /* 0x0000008008087812 */ /* 0x000fe200078ec0ff */
[----:B------:R-:W-:Y:S01]  /*f370*/  ULDC.64 UR24, c[0x0][0x198] ;  /* 0x0000660000187ab9 */ /* 0x000fe20000000a00 */
[----:B------:R-:W-:-:S08]  /*f380*/  LOP3.LUT R0, R0, 0x1000, RZ, 0xc0, !PT ;  /* 0x0000100000007812 */ /* 0x000fd000078ec0ff */
.L_x_314:
[----:B------:R-:W-:-:S03]  /*f390*/  UMOV UR7, 0xffffffff ;  /* 0xffffffff00077882 */ /* 0x000fc60000000000 */
[----:B------:R-:W-:Y:S05]  /*f3a0*/  BRA.DIV UR7, `(.L_x_304) ;  /* 0x0000000e07f87947 */ /* 0x000fea000b800000 */
[----:B------:R-:W-:-:S13]  /*f3b0*/  ELECT P0, URZ, PT ;  /* 0x00000000003f782f */ /* 0x000fda0003800000 */
.L_x_326:
[----:B------:R-:W0:Y:S01]  /*f3c0*/  LDC R2, c[0x0][0x28c] ;  /* 0x0000a300ff027b82 */ /* 0x000e220000000800 */
[----:B------:R-:W-:Y:S01]  /*f3d0*/  BSSY B1, `(.L_x_305) ;  /* 0x000003a000017945 */ /* 0x000fe20003800000 */
[----:B0-----:R-:W-:-:S13]  /*f3e0*/  ISETP.LT.OR P0, PT, R2, 0x1, !P0 ;  /* 0x000000010200780c */ /* 0x001fda0004701670 */
[----:B------:R-:W-:Y:S05]  /*f3f0*/  @P0 BRA `(.L_x_306) ;  /* 0x0000000000dc0947 */ /* 0x000fea0003800000 */
[----:B------:R-:W-:Y:S02]  /*f400*/  IMAD R7, R7, 0x100, R8 ;  /* 0x0000010007077824 */ /* 0x000fe400078e0208 */
[----:B------:R-:W-:Y:S02]  /*f410*/  IMAD.SHL.U32 R10, R5, 0x80, RZ ;  /* 0x00000080050a7824 */ /* 0x000fe400078e00ff */
[----:B------:R-:W-:Y:S02]  /*f420*/  IMAD.MOV.U32 R15, RZ, RZ, RZ ;  /* 0x000000ffff0f7224 */ /* 0x000fe400078e00ff */
[----:B------:R-:W-:Y:S02]  /*f430*/  IMAD.U32 R16, RZ, RZ, UR27 ;  /* 0x0000001bff107e24 */ /* 0x000fe4000f8e00ff */
[----:B------:R-:W-:Y:S02]  /*f440*/  IMAD.MOV.U32 R2, RZ, RZ, R9 ;  /* 0x000000ffff027224 */ /* 0x000fe400078e0009 */
[----:B------:R-:W-:-:S07]  /*f450*/  IMAD.MOV.U32 R3, RZ, RZ, R12 ;  /* 0x000000ffff037224 */ /* 0x000fce00078e000c */
.L_x_309:
[----:B------:R-:W0:Y:S01]  /*f460*/  S2R R5, SR_CgaCtaId ;  /* 0x0000000000057919 */ /* 0x000e220000008800 */
[----:B------:R-:W-:Y:S01]  /*f470*/  MOV R4, 0x400 ;  /* 0x0000040000047802 */ /* 0x000fe20000000f00 */
[----:B------:R-:W1:Y:S03]  /*f480*/  S2R R17, SR_TID.X ;  /* 0x0000000000117919 */ /* 0x000e660000002100 */
[----:B0-----:R-:W-:Y:S02]  /*f490*/  LEA R14, R5, R4, 0x18 ;  /* 0x00000004050e7211 */ /* 0x001fe400078ec0ff */
[----:B------:R-:W-:Y:S02]  /*f4a0*/  SHF.L.U32 R4, R2, 0x1f, RZ ;  /* 0x0000001f02047819 */ /* 0x000fe400000006ff */
[----:B-1----:R-:W-:Y:S01]  /*f4b0*/  LOP3.LUT P1, RZ, R17, 0x7f, RZ, 0xc0, !PT ;  /* 0x0000007f11ff7812 */ /* 0x002fe2000782c0ff */
[----:B------:R-:W-:-:S04]  /*f4c0*/  IMAD R13, R3, 0x8, R14 ;  /* 0x00000008030d7824 */ /* 0x000fc800078e020e */
[----:B------:R-:W0:Y:S08]  /*f4d0*/  SYNCS.PHASECHK.TRANS64.TRYWAIT P0, [R13+URZ+0x28], R4 ;  /* 0x000028040d0075a7 */ /* 0x000e30000800017f */
[----:B------:R-:W1:Y:S01]  /*f4e0*/  @!P1 LDC R5, c[0x0][0x500] ;  /* 0x00014000ff059b82 */ /* 0x000e620000000800 */
[----:B0-----:R-:W-:Y:S05]  /*f4f0*/  @!P0 BRA `(.L_x_307) ;  /* 0x0000000c00c48947 */ /* 0x001fea0003800000 */
.L_x_327:
[----:B------:R-:W-:Y:S01]  /*f500*/  UPRMT UR7, UR26, 0x9910, URZ ;  /* 0x000099101a077896 */ /* 0x000fe2000800003f */
[----:B-1----:R1:W-:Y:S03]  /*f510*/  @!P1 SYNCS.ARRIVE.TRANS64 RZ, [R13+URZ], R5 ;  /* 0x000000050dff99a7 */ /* 0x0023e6000800003f */
[----:B------:R-:W-:-:S06]  /*f520*/  UISETP.NE.AND UP0, UPT, UR7, 0x2, UPT ;  /* 0x000000020700788c */ /* 0x000fcc000bf05270 */
[----:B------:R-:W-:-:S13]  /*f530*/  PLOP3.LUT P0, PT, PT, PT, UP0, 0x80, 0x0 ;  /* 0x000000000000781c */ /* 0x000fda0003f0f008 */
[----:B-1----:R-:W-:Y:S05]  /*f540*/  @P0 BRA `(.L_x_308) ;  /* 0x0000000000040947 */ /* 0x002fea0003800000 */
[----:B------:R-:W-:Y:S01]  /*f550*/  BPT.TRAP 0x1 ;  /* 0x000000040000795c */ /* 0x000fe20000300000 */
.L_x_308:
[C---:B0-----:R-:W-:Y:S01]  /*f560*/  IMAD R4, R3.reuse, 0x1000, R14 ;  /* 0x0000100003047824 */ /* 0x041fe200078e020e */
[----:B------:R-:W-:Y:S01]  /*f570*/  R2UR UR19, R14 ;  /* 0x000000000e1372ca */ /* 0x000fe200000e0000 */
[----:B------:R-:W-:Y:S01]  /*f580*/  IMAD R5, R3, 0x2000, R0 ;  /* 0x0000200003057824 */ /* 0x000fe200078e0200 */
[----:B------:R-:W-:Y:S01]  /*f590*/  R2UR UR9, R13 ;  /* 0x000000000d0972ca */ /* 0x000fe200000e0000 */
[----:B------:R-:W-:Y:S01]  /*f5a0*/  VIADD R16, R16, 0xffffffff ;  /* 0xffffffff10107836 */ /* 0x000fe20000000000 */
[----:B------:R-:W-:Y:S01]  /*f5b0*/  R2UR UR7, R4 ;  /* 0x00000000040772ca */ /* 0x000fe200000e0000 */
[----:B------:R-:W-:Y:S01]  /*f5c0*/  UIADD3 UR14, UP0, UR24, 0xf0, URZ ;  /* 0x000000f0180e7890 */ /* 0x000fe2000ff1e03f */
[----:B------:R-:W-:Y:S01]  /*f5d0*/  R2UR UR8, R5 ;  /* 0x00000000050872ca */ /* 0x000fe200000e0000 */
[----:B------:R-:W-:Y:S01]  /*f5e0*/  UIADD3 UR28, UP1, UR24, 0x1f0, URZ ;  /* 0x000001f0181c7890 */ /* 0x000fe2000ff3e03f */
[----:B------:R-:W-:Y:S01]  /*f5f0*/  R2UR UR11, R10 ;  /* 0x000000000a0b72ca */ /* 0x000fe200000e0000 */
[----:B------:R-:W-:Y:S01]  /*f600*/  UIADD3.X UR15, URZ, UR25, URZ, UP0, !UPT ;  /* 0x000000193f0f7290 */ /* 0x000fe200087fe43f */
[----:B------:R-:W-:Y:S01]  /*f610*/  R2UR UR10, R15 ;  /* 0x000000000f0a72ca */ /* 0x000fe200000e0000 */
[----:B------:R-:W-:Y:S01]  /*f620*/  VIADD R3, R3, 0x1 ;  /* 0x0000000103037836 */ /* 0x000fe20000000000 */
[----:B------:R-:W-:Y:S01]  /*f630*/  R2UR UR12, R6 ;  /* 0x00000000060c72ca */ /* 0x000fe200000e0000 */
[----:B------:R-:W-:Y:S01]  /*f640*/  UIADD3.X UR29, URZ, UR25, URZ, UP1, !UPT ;  /* 0x000000193f1d7290 */ /* 0x000fe20008ffe43f */
[----:B------:R-:W-:Y:S01]  /*f650*/  R2UR UR21, R7 ;  /* 0x00000000071572ca */ /* 0x000fe200000e0000 */
[----:B------:R-:W-:Y:S01]  /*f660*/  UMOV UR16, 0x0 ;  /* 0x0000000000107882 */ /* 0x000fe20000000000 */
[----:B------:R-:W-:Y:S01]  /*f670*/  ISETP.GT.AND P1, PT, R16, 0x1, PT ;  /* 0x000000011000780c */ /* 0x000fe20003f24270 */
[----:B------:R-:W-:Y:S01]  /*f680*/  UIADD3 UR7, UR7, 0x100, URZ ;  /* 0x0000010007077890 */ /* 0x000fe2000fffe03f */
[----:B------:R-:W-:Y:S01]  /*f690*/  ISETP.NE.AND P0, PT, R3, 0x5, PT ;  /* 0x000000050300780c */ /* 0x000fe20003f05270 */
[----:B------:R-:W-:Y:S01]  /*f6a0*/  UIADD3 UR19, UR19, 0x5100, UR8 ;  /* 0x0000510013137890 */ /* 0x000fe2000fffe008 */
[----:B------:R-:W-:Y:S01]  /*f6b0*/  VIADD R15, R15, 0x20 ;  /* 0x000000200f0f7836 */ /* 0x000fe20000000000 */
[----:B------:R-:W-:Y:S01]  /*f6c0*/  UMOV UR17, 0x10000000 ;  /* 0x1000000000117882 */ /* 0x000fe20000000000 */
[----:B------:R-:W-:Y:S01]  /*f6d0*/  UMOV UR30, 0x30000 ;  /* 0x00030000001e7882 */ /* 0x000fe20000000000 */
[----:B------:R-:W-:Y:S01]  /*f6e0*/  SEL R5, RZ, 0x1, P0 ;  /* 0x00000001ff057807 */ /* 0x000fe20000000000 */
[----:B------:R-:W-:Y:S01]  /*f6f0*/  UMOV UR8, UR7 ;  /* 0x0000000700087c82 */ /* 0x000fe20008000000 */
[----:B------:R-:W-:Y:S01]  /*f700*/  SEL R3, R3, RZ, P0 ;  /* 0x000000ff03037207 */ /* 0x000fe20000000000 */
[----:B------:R0:W-:Y:S01]  /*f710*/  UTMALDG.3D [UR8], [UR14], desc[UR16] ;  /* 0x000010080e0075b4 */ /* 0x0001e20008011000 */
[----:B------:R-:W-:Y:S01]  /*f720*/  LOP3.LUT R2, R2, R5, RZ, 0x3c, !PT ;  /* 0x0000000502027212 */ /* 0x000fe200078e3cff */
[----:B0-----:R-:W-:Y:S01]  /*f730*/  UMOV UR11, UR21 ;  /* 0x00000015000b7c82 */ /* 0x001fe20008000000 */
[----:B------:R-:W-:-:S02]  /*f740*/  UMOV UR8, UR19 ;  /* 0x0000001300087c82 */ /* 0x000fc40008000000 */
[----:B------:R0:W-:Y:S02]  /*f750*/  UTMALDG.3D.MULTICAST [UR8], [UR28], UR30, desc[UR16] ;  /* 0x000010081c0073b4 */ /* 0x0001e4000801181e */
[----:B0-----:R-:W-:Y:S05]  /*f760*/  @P1 BRA `(.L_x_309) ;  /* 0xfffffffc003c1947 */ /* 0x001fea000383ffff */
.L_x_306:
[----:B------:R-:W-:Y:S05]  /*f770*/  BSYNC B1 ;  /* 0x0000000000017941 */ /* 0x000fea0003800000 */
.L_x_305:
[----:B------:R-:W2:Y:S01]  /*f780*/  LDL.LU R17, [R1+0x80] ;  /* 0x0000800001117983 */ /* 0x000ea20000300800 */
[----:B------:R-:W-:Y:S01]  /*f790*/  LOP3.LUT P1, RZ, R11, 0xff, RZ, 0xc0, !PT ;  /* 0x000000ff0bff7812 */ /* 0x000fe2000782c0ff */
[----:B------:R-:W-:Y:S01]  /*f7a0*/  VIADD R5, R12, UR20 ;  /* 0x000000140c057c36 */ /* 0x000fe20008000000 */
[----:B------:R-:W-:Y:S01]  /*f7b0*/  ULDC.64 UR8, c[0x0][0x650] ;  /* 0x0001940000087ab9 */ /* 0x000fe20000000a00 */
[----:B------:R-:W3:Y:S01]  /*f7c0*/  LDL.LU R14, [R1+0x84] ;  /* 0x00008400010e7983 */ /* 0x000ee20000300800 */
[----:B------:R-:W-:Y:S01]  /*f7d0*/  IMAD.U32 R6, RZ, RZ, UR20 ;  /* 0x00000014ff067e24 */ /* 0x000fe2000f8e00ff */
[----:B------:R-:W-:Y:S01]  /*f7e0*/  UISETP.GE.U32.AND UP0, UPT, UR20, 0x5, UPT ;  /* 0x000000051400788c */ /* 0x000fe2000bf06070 */
[----:B------:R-:W-:Y:S01]  /*f7f0*/  ISETP.GT.U32.AND P0, PT, R5, 0x4, PT ;  /* 0x000000040500780c */ /* 0x000fe20003f04070 */
[----:B------:R-:W-:Y:S01]  /*f800*/  BSSY B1, `(.L_x_310) ;  /* 0x000006d000017945 */ /* 0x000fe20003800000 */
[----:B------:R-:W-:Y:S01]  /*f810*/  IMAD.MOV.U32 R7, RZ, RZ, -0x1 ;  /* 0xffffffffff077424 */ /* 0x000fe200078e00ff */
[----:B------:R-:W-:-:S02]  /*f820*/  PRMT R11, RZ, 0x7610, R11 ;  /* 0x00007610ff0b7816 */ /* 0x000fc4000000000b */
[----:B------:R-:W-:Y:S01]  /*f830*/  ISETP.LT.U32.AND P0, PT, R6, 0x5, P0 ;  /* 0x000000050600780c */ /* 0x000fe20000701070 */
[----:B------:R-:W-:Y:S01]  /*f840*/  IMAD.MOV.U32 R6, RZ, RZ, -0x1 ;  /* 0xffffffffff067424 */ /* 0x000fe200078e00ff */
[----:B------:R-:W0:Y:S01]  /*f850*/  @P1 S2R R3, SR_CgaCtaId ;  /* 0x0000000000031919 */ /* 0x000e220000008800 */
[----:B------:R-:W-:Y:S02]  /*f860*/  @P1 MOV R2, 0x400 ;  /* 0x0000040000021802 */ /* 0x000fe40000000f00 */
[----:B------:R-:W-:Y:S02]  /*f870*/  PLOP3.LUT P3, PT, PT, PT, UP0, 0x80, 0x0 ;  /* 0x000000000000781c */ /* 0x000fe40003f6f008 */
[----:B0-----:R-:W-:Y:S01]  /*f880*/  @P1 LEA R4, R3, R2, 0x18 ;  /* 0x0000000203041211 */ /* 0x001fe200078ec0ff */
[----:B------:R-:W-:Y:S01]  /*f890*/  IMAD.WIDE.U32 R2, R5, -0x33333333, RZ ;  /* 0xcccccccd05027825 */ /* 0x000fe200078e00ff */
[----:B------:R-:W-:Y:S02]  /*f8a0*/  SEL R2, RZ, 0x1, !P0 ;  /* 0x00000001ff027807 */ /* 0x000fe40004000000 */
[----:B------:R0:W-:Y:S02]  /*f8b0*/  @P1 SYNCS.ARRIVE.TRANS64.A1T0 RZ, [R4+URZ+0x68], RZ ;  /* 0x000068ff04ff19a7 */ /* 0x0001e4000810003f */
[----:B------:R-:W-:-:S02]  /*f8c0*/  LOP3.LUT R9, R9, R2, RZ, 0x3c, !PT ;  /* 0x0000000209097212 */ /* 0x000fc400078e3cff */
[----:B------:R-:W-:Y:S02]  /*f8d0*/  PRMT R2, RZ, 0x7610, R2 ;  /* 0x00007610ff027816 */ /* 0x000fe40000000002 */
[----:B0-----:R-:W-:-:S04]  /*f8e0*/  SHF.R.U32.HI R4, RZ, 0x2, R3 ;  /* 0x00000002ff047819 */ /* 0x001fc80000011603 */
[----:B------:R-:W-:Y:S01]  /*f8f0*/  @P3 LOP3.LUT R9, R9, 0x1, R4, 0x78, !PT ;  /* 0x0000000109093812 */ /* 0x000fe200078e7804 */
[----:B------:R-:W-:Y:S02]  /*f900*/  IMAD R12, R4, -0x5, R5 ;  /* 0xfffffffb040c7824 */ /* 0x000fe400078e0205 */
[----:B------:R-:W-:Y:S01]  /*f910*/  IMAD.MOV.U32 R5, RZ, RZ, -0x1 ;  /* 0xffffffffff057424 */ /* 0x000fe200078e00ff */
[----:B---3--:R-:W-:-:S04]  /*f920*/  IADD3 R14, P1, R14, UR22, RZ ;  /* 0x000000160e0e7c10 */ /* 0x008fc8000ff3e0ff */
[----:B--2---:R-:W-:Y:S01]  /*f930*/  IADD3.X R17, R17, UR18, RZ, P1, !PT ;  /* 0x0000001211117c10 */ /* 0x004fe20008ffe4ff */
[----:B------:R0:W-:Y:S01]  /*f940*/  STL [R1+0x84], R14 ;  /* 0x0000840e01007387 */ /* 0x0001e20000100800 */
[----:B------:R-:W-:-:S03]  /*f950*/  ISETP.GE.U32.AND P0, PT, R14, UR8, PT ;  /* 0x000000080e007c0c */ /* 0x000fc6000bf06070 */
[----:B------:R0:W-:Y:S01]  /*f960*/  STL [R1+0x80], R17 ;  /* 0x0000801101007387 */ /* 0x0001e20000100800 */
[----:B------:R-:W-:-:S13]  /*f970*/  ISETP.GE.U32.AND.EX P0, PT, R17, UR9, PT, P0 ;  /* 0x0000000911007c0c */ /* 0x000fda000bf06100 */
[----:B0-----:R-:W-:Y:S05]  /*f980*/  @P0 BRA `(.L_x_311) ;  /* 0x0000000400500947 */ /* 0x001fea0003800000 */
[----:B------:R-:W-:Y:S01]  /*f990*/  ULDC.64 UR8, c[0x0][0x628] ;  /* 0x00018a0000087ab9 */ /* 0x000fe20000000a00 */
[----:B------:R-:W0:Y:S01]  /*f9a0*/  S2R R13, SR_CTAID.X ;  /* 0x00000000000d7919 */ /* 0x000e220000002500 */
[----:B------:R-:W-:Y:S01]  /*f9b0*/  ISETP.NE.U32.AND P0, PT, RZ, UR8, PT ;  /* 0x00000008ff007c0c */ /* 0x000fe2000bf05070 */
[----:B------:R-:W-:Y:S01]  /*f9c0*/  ULDC UR10, c[0x0][0x630] ;  /* 0x00018c00000a7ab9 */ /* 0x000fe20000000800 */
[----:B------:R-:W-:Y:S01]  /*f9d0*/  IMAD.MOV.U32 R2, RZ, RZ, R14 ;  /* 0x000000ffff027224 */ /* 0x000fe200078e000e */
[----:B------:R-:W1:Y:S01]  /*f9e0*/  S2R R10, SR_CTAID.Y ;  /* 0x00000000000a7919 */ /* 0x000e620000002600 */
[----:B------:R-:W-:Y:S01]  /*f9f0*/  ISETP.NE.AND.EX P0, PT, RZ, UR9, PT, P0 ;  /* 0x00000009ff007c0c */ /* 0x000fe2000bf05300 */
[----:B------:R-:W-:-:S12]  /*fa00*/  IMAD.MOV.U32 R3, RZ, RZ, R17 ;  /* 0x000000ffff037224 */ /* 0x000fd800078e0011 */
[----:B------:R-:W-:Y:S05]  /*fa10*/  @!P0 BRA `(.L_x_312) ;  /* 0x0000000000288947 */ /* 0x000fea0003800000 */
[----:B------:R-:W-:Y:S02]  /*fa20*/  ULDC UR7, c[0x0][0x634] ;  /* 0x00018d0000077ab9 */ /* 0x000fe40000000800 */
[----:B------:R-:W-:-:S05]  /*fa30*/  IADD3 R7, P0, R14, UR7, RZ ;  /* 0x000000070e077c10 */ /* 0x000fca000ff1e0ff */
[----:B------:R-:W-:-:S04]  /*fa40*/  IMAD.X R15, RZ, RZ, R17, P0 ;  /* 0x000000ffff0f7224 */ /* 0x000fc800000e0611 */
[----:B------:R-:W-:-:S04]  /*fa50*/  IMAD.WIDE.U32 R4, R15, UR8, RZ ;  /* 0x000000080f047c25 */ /* 0x000fc8000f8e00ff */
[----:B------:R-:W-:-:S04]  /*fa60*/  IMAD.WIDE.U32 R4, P0, R7, UR9, R4 ;  /* 0x0000000907047c25 */ /* 0x000fc8000f800004 */
[----:B------:R-:W-:-:S04]  /*fa70*/  IMAD.WIDE.U32 R6, R7, UR8, RZ ;  /* 0x0000000807067c25 */ /* 0x000fc8000f8e00ff */
[----:B------:R-:W-:Y:S01]  /*fa80*/  IMAD.X R3, RZ, RZ, RZ, P0 ;  /* 0x000000ffff037224 */ /* 0x000fe200000e06ff */
[----:B------:R-:W-:Y:S01]  /*fa90*/  IADD3 RZ, P0, R7, R4, RZ ;  /* 0x0000000407ff7210 */ /* 0x000fe20007f1e0ff */
[----:B------:R-:W-:-:S04]  /*faa0*/  IMAD.MOV.U32 R2, RZ, RZ, R5 ;  /* 0x000000ffff027224 */ /* 0x000fc800078e0005 */
[----:B------:R-:W-:-:S08]  /*fab0*/  IMAD.WIDE.U32.X R2, R15, UR9, R2, P0 ;  /* 0x000000090f027c25 */ /* 0x000fd000080e0402 */
.L_x_312:
[--C-:B------:R-:W-:Y:S01]  /*fac0*/  SHF.R.U64 R6, R2, UR10, R3.reuse ;  /* 0x0000000a02067c19 */ /* 0x100fe20008001203 */
[----:B------:R-:W-:Y:S01]  /*fad0*/  ULDC.64 UR8, c[0x0][0x620] ;  /* 0x0001880000087ab9 */ /* 0x000fe20000000a00 */
[----:B------:R-:W-:Y:S01]  /*fae0*/  SHF.R.U32.HI R2, RZ, UR10, R3 ;  /* 0x0000000aff027c19 */ /* 0x000fe20008011603 */
[----:B------:R-:W-:Y:S01]  /*faf0*/  IMAD.MOV.U32 R3, RZ, RZ, R17 ;  /* 0x000000ffff037224 */ /* 0x000fe200078e0011 */
[----:B------:R-:W-:Y:S01]  /*fb00*/  IADD3 R5, P0, RZ, -R6, RZ ;  /* 0x80000006ff057210 */ /* 0x000fe20007f1e0ff */
[----:B------:R-:W-:Y:S01]  /*fb10*/  ULDC UR7, c[0x0][0x150] ;  /* 0x0000540000077ab9 */ /* 0x000fe20000000800 */
[----:B0-----:R-:W-:Y:S01]  /*fb20*/  I2FP.F32.U32 R7, R13 ;  /* 0x0000000d00077245 */ /* 0x001fe20000201000 */
[----:B------:R-:W0:Y:S01]  /*fb30*/  LDC R18, c[0x0][0x144] ;  /* 0x00005100ff127b82 */ /* 0x000e220000000800 */
[----:B------:R-:W-:Y:S01]  /*fb40*/  ULDC.64 UR10, c[0x0][0x640] ;  /* 0x00019000000a7ab9 */ /* 0x000fe20000000a00 */
[----:B------:R-:W-:Y:S01]  /*fb50*/  IMAD.X R2, RZ, RZ, ~R2, P0 ;  /* 0x000000ffff027224 */ /* 0x000fe200000e0e02 */
[----:B------:R-:W-:-:S03]  /*fb60*/  ISETP.NE.U32.AND P0, PT, RZ, UR10, PT ;  /* 0x0000000aff007c0c */ /* 0x000fc6000bf05070 */
[----:B------:R-:W-:Y:S01]  /*fb70*/  IMAD R4, R2, UR8, RZ ;  /* 0x0000000802047c24 */ /* 0x000fe2000f8e02ff */
[----:B------:R-:W-:Y:S01]  /*fb80*/  ISETP.NE.AND.EX P0, PT, RZ, UR11, PT, P0 ;  /* 0x0000000bff007c0c */ /* 0x000fe2000bf05300 */
[----:B------:R-:W-:Y:S01]  /*fb90*/  IMAD.MOV.U32 R2, RZ, RZ, R14 ;  /* 0x000000ffff027224 */ /* 0x000fe200078e000e */
[----:B------:R-:W2:Y:S03]  /*fba0*/  LDC R15, c[0x0][0x148] ;  /* 0x00005200ff0f7b82 */ /* 0x000ea60000000800 */
[----:B------:R-:W-:Y:S01]  /*fbb0*/  IMAD.WIDE.U32 R2, R5, UR8, R2 ;  /* 0x0000000805027c25 */ /* 0x000fe2000f8e0002 */
[----:B------:R-:W-:-:S03]  /*fbc0*/  ULDC UR8, c[0x0][0x154] ;  /* 0x0000550000087ab9 */ /* 0x000fc60000000800 */
[----:B------:R-:W-:Y:S02]  /*fbd0*/  IMAD R5, R5, UR9, R4 ;  /* 0x0000000905057c24 */ /* 0x000fe4000f8e0204 */
[----:B------:R-:W-:Y:S01]  /*fbe0*/  FMUL R4, R7, UR7 ;  /* 0x0000000707047c20 */ /* 0x000fe20008400000 */
[----:B------:R-:W-:Y:S01]  /*fbf0*/  ULDC UR7, c[0x0][0x618] ;  /* 0x0001860000077ab9 */ /* 0x000fe20000000800 */
[----:B------:R-:W-:Y:S01]  /*fc00*/  ULDC UR9, c[0x0][0x608] ;  /* 0x0001820000097ab9 */ /* 0x000fe20000000800 */
[----:B------:R-:W-:-:S03]  /*fc10*/  IMAD.IADD R3, R3, 0x1, R5 ;  /* 0x0000000103037824 */ /* 0x000fc600078e0205 */
[----:B------:R-:W3:Y:S02]  /*fc20*/  F2I.U32.TRUNC.NTZ R4, R4 ;  /* 0x0000000400047305 */ /* 0x000ee4000020f000 */
[----:B------:R-:W-:Y:S02]  /*fc30*/  SHF.R.U64 R7, R2, UR7, R3 ;  /* 0x0000000702077c19 */ /* 0x000fe40008001203 */
[----:B-1----:R-:W-:-:S05]  /*fc40*/  I2FP.F32.U32 R2, R10 ;  /* 0x0000000a00027245 */ /* 0x002fca0000201000 */
[----:B------:R-:W-:Y:S01]  /*fc50*/  FMUL R5, R2, UR8 ;  /* 0x0000000802057c20 */ /* 0x000fe20008400000 */
[----:B------:R-:W-:Y:S01]  /*fc60*/  SHF.R.U32.HI R2, RZ, UR7, R3 ;  /* 0x00000007ff027c19 */ /* 0x000fe20008011603 */
[----:B------:R-:W-:Y:S02]  /*fc70*/  ULDC UR7, c[0x0][0x658] ;  /* 0x0001960000077ab9 */ /* 0x000fe40000000800 */
[----:B------:R1:W4:Y:S01]  /*fc80*/  F2I.U32.TRUNC.NTZ R19, R5 ;  /* 0x0000000500137305 */ /* 0x000322000020f000 */
[----:B------:R-:W-:Y:S01]  /*fc90*/  SHF.R.U64 R16, R7, UR9, R2 ;  /* 0x0000000907107c19 */ /* 0x000fe20008001202 */
[----:B---3--:R-:W-:Y:S01]  /*fca0*/  IMAD.MOV R4, RZ, RZ, -R4 ;  /* 0x000000ffff047224 */ /* 0x008fe200078e0a04 */
[----:B------:R-:W-:-:S03]  /*fcb0*/  SHF.R.U32.HI R3, RZ, UR9, R2 ;  /* 0x00000009ff037c19 */ /* 0x000fc60008011602 */
[----:B0-----:R-:W-:Y:S01]  /*fcc0*/  IMAD R13, R18, R4, R13 ;  /* 0x00000004120d7224 */ /* 0x001fe200078e020d */
[--C-:B------:R-:W-:Y:S02]  /*fcd0*/  SHF.R.U64 R14, R16, UR7, R3.reuse ;  /* 0x00000007100e7c19 */ /* 0x100fe40008001203 */
[----:B------:R-:W-:-:S03]  /*fce0*/  SHF.R.U32.HI R17, RZ, UR7, R3 ;  /* 0x00000007ff117c19 */ /* 0x000fc60008011603 */
[----:B------:R-:W-:Y:S02]  /*fcf0*/  IMAD.MOV.U32 R2, RZ, RZ, R14 ;  /* 0x000000ffff027224 */ /* 0x000fe400078e000e */
[----:B------:R-:W-:Y:S01]  /*fd00*/  IMAD.MOV.U32 R3, RZ, RZ, R17 ;  /* 0x000000ffff037224 */ /* 0x000fe200078e0011 */
[----:B-12-4-:R-:W-:Y:S06]  /*fd10*/  @!P0 BRA `(.L_x_313) ;  /* 0x0000000000288947 */ /* 0x016fec0003800000 */
[----:B------:R-:W-:Y:S02]  /*fd20*/  ULDC UR7, c[0x0][0x64c] ;  /* 0x0001930000077ab9 */ /* 0x000fe40000000800 */
[----:B------:R-:W-:-:S05]  /*fd30*/  IADD3 R3, P0, R14, UR7, RZ ;  /* 0x000000070e037c10 */ /* 0x000fca000ff1e0ff */
[----:B------:R-:W-:-:S04]  /*fd40*/  IMAD.X R17, RZ, RZ, R17, P0 ;  /* 0x000000ffff117224 */ /* 0x000fc800000e0611 */
[----:B------:R-:W-:-:S04]  /*fd50*/  IMAD.WIDE.U32 R4, R17, UR10, RZ ;  /* 0x0000000a11047c25 */ /* 0x000fc8000f8e00ff */
[----:B------:R-:W-:-:S04]  /*fd60*/  IMAD.WIDE.U32 R4, P0, R3, UR11, R4 ;  /* 0x0000000b03047c25 */ /* 0x000fc8000f800004 */
[----:B------:R-:W-:-:S04]  /*fd70*/  IMAD.WIDE.U32 R2, R3, UR10, RZ ;  /* 0x0000000a03027c25 */ /* 0x000fc8000f8e00ff */
[----:B------:R-:W-:Y:S01]  /*fd80*/  IMAD.MOV.U32 R2, RZ, RZ, R5 ;  /* 0x000000ffff027224 */ /* 0x000fe200078e0005 */
[----:B------:R-:W-:Y:S01]  /*fd90*/  IADD3 RZ, P1, R3, R4, RZ ;  /* 0x0000000403ff7210 */ /* 0x000fe20007f3e0ff */
[----:B------:R-:W-:-:S04]  /*fda0*/  IMAD.X R3, RZ, RZ, RZ, P0 ;  /* 0x000000ffff037224 */ /* 0x000fc800000e06ff */
[----:B------:R-:W-:-:S08]  /*fdb0*/  IMAD.WIDE.U32.X R2, R17, UR11, R2, P1 ;  /* 0x0000000b11027c25 */ /* 0x000fd000088e0402 */
.L_x_313:
[----:B------:R-:W-:Y:S01]  /*fdc0*/  ULDC UR7, c[0x0][0x648] ;  /* 0x0001920000077ab9 */ /* 0x000fe20000000800 */
[----:B------:R-:W-:Y:S01]  /*fdd0*/  LOP3.LUT R16, R16, UR6, RZ, 0xc0, !PT ;  /* 0x0000000610107c12 */ /* 0x000fe2000f8ec0ff */
[----:B------:R-:W-:Y:S01]  /*fde0*/  IMAD.MOV R19, RZ, RZ, -R19 ;  /* 0x000000ffff137224 */ /* 0x000fe200078e0a13 */
[----:B------:R-:W-:Y:S01]  /*fdf0*/  SHF.R.U64 R3, R2, UR7, R3 ;  /* 0x0000000702037c19 */ /* 0x000fe20008001203 */
[----:B------:R-:W-:Y:S01]  /*fe00*/  ULDC UR7, c[0x0][0x638] ;  /* 0x00018e0000077ab9 */ /* 0x000fe20000000800 */
[----:B------:R-:W-:Y:S01]  /*fe10*/  LOP3.LUT R7, R7, UR4, RZ, 0xc0, !PT ;  /* 0x0000000407077c12 */ /* 0x000fe2000f8ec0ff */
[----:B------:R-:W-:Y:S01]  /*fe20*/  @P2 IMAD R13, R15, R19, R10 ;  /* 0x000000130f0d2224 */ /* 0x000fe200078e020a */
[----:B------:R-:W-:Y:S01]  /*fe30*/  ULDC UR8, c[0x0][0x610] ;  /* 0x0001840000087ab9 */ /* 0x000fe20000000800 */
[----:B------:R-:W-:Y:S02]  /*fe40*/  IMAD.MOV R5, RZ, RZ, -R3 ;  /* 0x000000ffff057224 */ /* 0x000fe400078e0a03 */
[----:B------:R-:W-:-:S02]  /*fe50*/  IMAD R16, R3, UR5, R16 ;  /* 0x0000000503107c24 */ /* 0x000fc4000f8e0210 */
[----:B------:R-:W-:Y:S01]  /*fe60*/  IMAD R14, R5, UR7, R14 ;  /* 0x00000007050e7c24 */ /* 0x000fe2000f8e020e */
[----:B------:R-:W-:Y:S01]  /*fe70*/  ULDC UR7, c[0x0][0x600] ;  /* 0x0001800000077ab9 */ /* 0x000fe20000000800 */
[----:B------:R-:W-:Y:S02]  /*fe80*/  IMAD R13, R16, UR8, R13 ;  /* 0x00000008100d7c24 */ /* 0x000fe4000f8e020d */
[----:B------:R-:W-:Y:S02]  /*fe90*/  IMAD R14, R14, UR7, R7 ;  /* 0x000000070e0e7c24 */ /* 0x000fe4000f8e0207 */
[----:B------:R-:W-:-:S03]  /*fea0*/  IMAD.MOV.U32 R2, RZ, RZ, 0x1 ;  /* 0x00000001ff027424 */ /* 0x000fc600078e00ff */
[----:B------:R-:W-:Y:S02]  /*feb0*/  SEL R7, R14, R13, !P2 ;  /* 0x0000000d0e077207 */ /* 0x000fe40005000000 */
[----:B------:R-:W-:-:S07]  /*fec0*/  SEL R5, R13, R14, !P2 ;  /* 0x0000000e0d057207 */ /* 0x000fce0005000000 */
.L_x_311:
[----:B------:R-:W-:Y:S05]  /*fed0*/  BSYNC B1 ;  /* 0x0000000000017941 */ /* 0x000fea0003800000 */
.L_x_310:
[----:B------:R-:W-:-:S13]  /*fee0*/  LOP3.LUT P0, RZ, R2, 0xff, RZ, 0xc0, !PT ;  /* 0x000000ff02ff7812 */ /* 0x000fda000780c0ff */
[----:B------:R-:W-:Y:S05]  /*fef0*/  @P0 BRA `(.L_x_314) ;  /* 0xfffffff400240947 */ /* 0x000fea000383ffff */
[----:B------:R-:W-:Y:S05]  /*ff00*/  BSYNC B0 ;  /* 0x0000000000007941 */ /* 0x000fea0003800000 */
.L_x_303:
[----:B------:R-:W-:-:S03]  /*ff10*/  UMOV UR7, 0xffffffff ;  /* 0xffffffff00077882 */ /* 0x000fc60000000000 */
[----:B------:R-:W-:Y:S05]  /*ff20*/  BRA.DIV UR7, `(.L_x_315) ;  /* 0x00000006074c7947 */ /* 0x000fea000b800000 */
[----:B------:R-:W-:-:S13]  /*ff30*/  ELECT P0, URZ, PT ;  /* 0x00000000003f782f */ /* 0x000fda0003800000 */
.L_x_330:
[----:B------:R-:W-:Y:S04]  /*ff40*/  BSSY B0, `(.L_x_316) ;  /* 0x0000035000007945 */ /* 0x000fe80003800000 */
[----:B------:R-:W-:Y:S05]  /*ff50*/  @!P0 BRA `(.L_x_317) ;  /* 0x0000000000cc8947 */ /* 0x000fea0003800000 */
[----:B------:R-:W-:-:S04]  /*ff60*/  ULOP3.LUT UR7, UR13, 0x2, URZ, 0xfc, !UPT ;  /* 0x000000020d077892 */ /* 0x000fc8000f8efc3f */
[----:B------:R-:W-:-:S06]  /*ff70*/  UISETP.NE.AND UP0, UPT, UR7, 0x3, UPT ;  /* 0x000000030700788c */ /* 0x000fcc000bf05270 */
[----:B------:R-:W-:-:S13]  /*ff80*/  PLOP3.LUT P0, PT, PT, PT, UP0, 0x80, 0x0 ;  /* 0x000000000000781c */ /* 0x000fda0003f0f008 */
[----:B------:R-:W-:Y:S05]  /*ff90*/  @!P0 BRA `(.L_x_318) ;  /* 0x0000000000048947 */ /* 0x000fea0003800000 */
[----:B------:R-:W-:Y:S01]  /*ffa0*/  BPT.TRAP 0x1 ;  /* 0x000000040000795c */ /* 0x000fe20000300000 */
.L_x_318:
[----:B------:R-:W0:Y:S01]  /*ffb0*/  S2R R3, SR_CgaCtaId ;  /* 0x0000000000037919 */ /* 0x000e220000008800 */
[----:B------:R-:W-:Y:S02]  /*ffc0*/  MOV R0, 0x400 ;  /* 0x0000040000007802 */ /* 0x000fe40000000f00 */
[----:B------:R-:W-:Y:S02]  /*ffd0*/  SHF.L.U32 R2, R9, 0x1f, RZ ;  /* 0x0000001f09027819 */ /* 0x000fe400000006ff */
[----:B0-----:R-:W-:-:S05]  /*ffe0*/  LEA R3, R3, R0, 0x18 ;  /* 0x0000000003037211 */ /* 0x001fca00078ec0ff */
[----:B------:R-:W-:-:S04]  /*fff0*/  VIADD R3, R3, 0x28 ;  /* 0x0000002803037836 */ /* 0x000fc80000000000 */
[C---:B------:R-:W-:Y:S02]  /*10000*/  IMAD R5, R12.reuse, 0x8, R3 ;  /* 0x000000080c057824 */ /* 0x040fe400078e0203 */
[----:B------:R-:W-:Y:S02]  /*10010*/  VIADD R12, R12, 0x1 ;  /* 0x000000010c0c7836 */ /* 0x000fe40000000000 */
[----:B------:R-:W0:Y:S03]  /*10020*/  SYNCS.PHASECHK.TRANS64.TRYWAIT P0, [R5+URZ], R2 ;  /* 0x00000002050075a7 */ /* 0x000e26000800017f */
[----:B------:R-:W-:-:S04]  /*10030*/  ISETP.NE.AND P1, PT, R12, 0x5, PT ;  /* 0x000000050c00780c */ /* 0x000fc80003f25270 */
[----:B------:R-:W-:Y:S02]  /*10040*/  SEL R0, RZ, 0x1, P1 ;  /* 0x00000001ff007807 */ /* 0x000fe40000800000 */
[----:B------:R-:W-:Y:S02]  /*10050*/  SEL R12, R12, RZ, P1 ;  /* 0x000000ff0c0c7207 */ /* 0x000fe40000800000 */
[----:B------:R-:W-:-:S03]  /*10060*/  LOP3.LUT R9, R9, R0, RZ, 0x3c, !PT ;  /* 0x0000000009097212 */ /* 0x000fc600078e3cff */
[----:B------:R-:W-:Y:S01]  /*10070*/  IMAD R7, R12, 0x8, R3 ;  /* 0x000000080c077824 */ /* 0x000fe200078e0203 */
[----:B------:R-:W-:Y:S01]  /*10080*/  SHF.L.U32 R4, R9, 0x1f, RZ ;  /* 0x0000001f09047819 */ /* 0x000fe200000006ff */
[----:B0-----:R-:W-:Y:S06]  /*10090*/  @!P0 BRA `(.L_x_319) ;  /* 0x0000000400108947 */ /* 0x001fec0003800000 */
.L_x_331:
[----:B------:R-:W1:Y:S01]  /*100a0*/  SYNCS.PHASECHK.TRANS64.TRYWAIT P0, [R7+URZ], R4 ;  /* 0x00000004070075a7 */ /* 0x000e62000800017f */
[----:B------:R-:W-:-:S05]  /*100b0*/  VIADD R0, R12, 0x1 ;  /* 0x000000010c007836 */ /* 0x000fca0000000000 */
[----:B------:R-:W-:-:S04]  /*100c0*/  ISETP.NE.AND P1, PT, R0, 0x5, PT ;  /* 0x000000050000780c */ /* 0x000fc80003f25270 */
[----:B0-----:R-:W-:Y:S02]  /*100d0*/  SEL R2, RZ, 0x1, P1 ;  /* 0x00000001ff027807 */ /* 0x001fe40000800000 */
[----:B------:R-:W-:Y:S02]  /*100e0*/  SEL R0, R0, RZ, P1 ;  /* 0x000000ff00007207 */ /* 0x000fe40000800000 */
[----:B------:R-:W-:-:S03]  /*100f0*/  LOP3.LUT R9, R9, R2, RZ, 0x3c, !PT ;  /* 0x0000000209097212 */ /* 0x000fc600078e3cff */
[----:B------:R-:W-:Y:S01]  /*10100*/  IMAD R6, R0, 0x8, R3 ;  /* 0x0000000800067824 */ /* 0x000fe200078e0203 */
[----:B------:R-:W-:Y:S01]  /*10110*/  SHF.L.U32 R5, R9, 0x1f, RZ ;  /* 0x0000001f09057819 */ /* 0x000fe200000006ff */
[----:B-1----:R-:W-:Y:S06]  /*10120*/  @!P0 BRA `(.L_x_320) ;  /* 0x0000000400008947 */ /* 0x002fec0003800000 */
.L_x_332:
[----:B------:R-:W1:Y:S01]  /*10130*/  SYNCS.PHASECHK.TRANS64.TRYWAIT P0, [R6+URZ], R5 ;  /* 0x00000005060075a7 */ /* 0x000e62000800017f */
[----:B------:R-:W-:-:S05]  /*10140*/  VIADD R0, R0, 0x1 ;  /* 0x0000000100007836 */ /* 0x000fca0000000000 */
[----:B------:R-:W-:-:S04]  /*10150*/  ISETP.NE.AND P1, PT, R0, 0x5, PT ;  /* 0x000000050000780c */ /* 0x000fc80003f25270 */
[----:B------:R-:W-:Y:S02]  /*10160*/  SEL R2, RZ, 0x1, P1 ;  /* 0x00000001ff027807 */ /* 0x000fe40000800000 */
[----:B------:R-:W-:Y:S02]  /*10170*/  SEL R0, R0, RZ, P1 ;  /* 0x000000ff00007207 */ /* 0x000fe40000800000 */
[----:B------:R-:W-:-:S03]  /*10180*/  LOP3.LUT R9, R9, R2, RZ, 0x3c, !PT ;  /* 0x0000000209097212 */ /* 0x000fc600078e3cff */
[----:B0-----:R-:W-:Y:S01]  /*10190*/  IMAD R7, R0, 0x8, R3 ;  /* 0x0000000800077824 */ /* 0x001fe200078e0203 */
[----:B------:R-:W-:Y:S01]  /*101a0*/  SHF.L.U32 R4, R9, 0x1f, RZ ;  /* 0x0000001f09047819 */ /* 0x000fe200000006ff */
[----:B-1----:R-:W-:Y:S06]  /*101b0*/  @!P0 BRA `(.L_x_321) ;  /* 0x0000000000f08947 */ /* 0x002fec0003800000 */
.L_x_333:
[----:B------:R-:W1:Y:S01]  /*101c0*/  SYNCS.PHASECHK.TRANS64.TRYWAIT P0, [R7+URZ], R4 ;  /* 0x00000004070075a7 */ /* 0x000e62000800017f */
[----:B------:R-:W-:-:S05]  /*101d0*/  VIADD R0, R0, 0x1 ;  /* 0x0000000100007836 */ /* 0x000fca0000000000 */
[----:B------:R-:W-:-:S04]  /*101e0*/  ISETP.NE.AND P1, PT, R0, 0x5, PT ;  /* 0x000000050000780c */ /* 0x000fc80003f25270 */
[----:B------:R-:W-:Y:S02]  /*101f0*/  SEL R2, RZ, 0x1, P1 ;  /* 0x00000001ff027807 */ /* 0x000fe40000800000 */
[----:B------:R-:W-:Y:S02]  /*10200*/  SEL R0, R0, RZ, P1 ;  /* 0x000000ff00007207 */ /* 0x000fe40000800000 */
[----:B------:R-:W-:Y:S01]  /*10210*/  LOP3.LUT R2, R9, R2, RZ, 0x3c, !PT ;  /* 0x0000000209027212 */ /* 0x000fe200078e3cff */
[----:B-1----:R-:W-:Y:S06]  /*10220*/  @!P0 BRA `(.L_x_322) ;  /* 0x0000000000e88947 */ /* 0x002fec0003800000 */
.L_x_334:
[----:B------:R-:W-:Y:S01]  /*10230*/  IMAD R3, R0, 0x8, R3 ;  /* 0x0000000800037824 */ /* 0x000fe200078e0203 */
[----:B------:R-:W-:-:S07]  /*10240*/  SHF.L.U32 R0, R2, 0x1f, RZ ;  /* 0x0000001f02007819 */ /* 0x000fce00000006ff */
.L_x_323:
[----:B--2---:R2:W3:Y:S02]  /*10250*/  SYNCS.PHASECHK.TRANS64.TRYWAIT P0, [R3+URZ], R0 ;  /* 0x00000000030075a7 */ /* 0x0044e4000800017f */
[----:B---3--:R-:W-:Y:S05]  /*10260*/  @!P0 NANOSLEEP.SYNCS 0x989680 ;  /* 0x009896800000895d */ /* 0x008fea0003900000 */
[----:B------:R-:W3:Y:S02]  /*10270*/  @!P0 SYNCS.PHASECHK.TRANS64 P0, [R3+URZ], R0 ;  /* 0x00000000030085a7 */ /* 0x000ee4000800007f */
[----:B---3--:R-:W-:Y:S05]  /*10280*/  @!P0 BRA `(.L_x_323) ;  /* 0xfffffffc00f08947 */ /* 0x008fea000383ffff */
.L_x_317:
[----:B------:R-:W-:Y:S05]  /*10290*/  BSYNC B0 ;  /* 0x0000000000007941 */ /* 0x000fea0003800000 */
.L_x_316:
[----:B------:R-:W-:Y:S05]  /*102a0*/  EXIT ;  /* 0x000000000000794d */ /* 0x000fea0003800000 */
.L_x_21:
[----:B-1----:R-:W-:-:S04]  /*102b0*/  IMAD.U32 R3, RZ, RZ, UR6 ;  /* 0x00000006ff037e24 */ /* 0x002fc8000f8e00ff */
[----:B------:R1:W2:Y:S03]  /*102c0*/  SYNCS.PHASECHK.TRANS64.TRYWAIT P0, [R3+URZ], R0 ;  /* 0x00000000030075a7 */ /* 0x0002a6000800017f */
[----:B--2---:R-:W-:Y:S05]  /*102d0*/  @!P0 NANOSLEEP.SYNCS 0x989680 ;  /* 0x009896800000895d */ /* 0x004fea0003900000 */
[----:B------:R-:W2:Y:S02]  /*102e0*/  @!P0 SYNCS.PHASECHK.TRANS64 P0, [R3+URZ], R0 ;  /* 0x00000000030085a7 */ /* 0x000ea4000800007f */
[----:B--2---:R-:W-:Y:S05]  /*102f0*/  @!P0 BRA `(.L_x_21) ;  /* 0xfffffffc00ec8947 */ /* 0x004fea000383ffff */
[----:B------:R-:W-:Y:S05]  /*10300*/  BRA `(.L_x_20) ;  /* 0xffffff1800d07947 */ /* 0x000fea000383ffff */
.L_x_27:
[----:B-----5:R1:W-:Y:S02]  /*10310*/  STL [R1+0x90], R0 ;  /* 0x0000900001007387 */ /* 0x0203e40000100800 */
[----:B-1----:R-:W-:-:S04]  /*10320*/  IMAD.U32 R0, RZ, RZ, UR9 ;  /* 0x00000009ff007e24 */ /* 0x002fc8000f8e00ff */
[----:B------:R1:W3:Y:S03]  /*10330*/  SYNCS.PHASECHK.TRANS64.TRYWAIT P0, [R0+URZ], R229 ;  /* 0x000000e5000075a7 */ /* 0x0002e6000800017f */
[----:B---3--:R-:W-:Y:S05]  /*10340*/  @!P0 NANOSLEEP.SYNCS 0x989680 ;  /* 0x009896800000895d */ /* 0x008fea0003900000 */
[----:B------:R1:W3:Y:S02]  /*10350*/  @!P0 SYNCS.PHASECHK.TRANS64 P0, [R0+URZ], R229 ;  /* 0x000000e5000085a7 */ /* 0x0002e4000800007f */
[----:B-1----:R1:W5:Y:S02]  /*10360*/  LDL.LU R0, [R1+0x90] ;  /* 0x0000900001007983 */ /* 0x0023640000300800 */
[----:B-1-3--:R-:W-:Y:S05]  /*10370*/  @!P0 BRA `(.L_x_27) ;  /* 0xfffffffc00e48947 */ /* 0x00afea000383ffff */
[----:B------:R-:W-:Y:S05]  /*10380*/  BRA `(.L_x_26) ;  /* 0xffffff2c00307947 */ /* 0x000fea000383ffff */
.L_x_304:
[----:B------:R-:W-:Y:S01]  /*10390*/  BSSY B1, `(.L_x_324) ;  /* 0x0000006000017945 */ /* 0x000fe20003800000 */
[----:B------:R-:W-:-:S07]  /*103a0*/  IMAD.MOV.U32 R2, RZ, RZ, -0x1 ;  /* 0xffffffffff027424 */ /* 0x000fce00078e00ff */
[----:B------:R-:W-:Y:S05]  /*103b0*/  WARPSYNC.COLLECTIVE R2, `(.L_x_325) ;  /* 0x00000000020c7348 */ /* 0x000fea0003c00000 */
[----:B------:R-:W-:Y:S02]  /*103c0*/  ELECT P0, UR62, PT ;  /* 0x00000000003e782f */ /* 0x000fe40003800000 */
[----:B------:R-:W-:Y:S01]  /*103d0*/  MOV R2, UR62 ;  /* 0x0000003e00027c02 */ /* 0x000fe20008000f00 */
[----:B------:R-:W-:Y:S10]  /*103e0*/  ENDCOLLECTIVE ;  /* 0x000000000000791b */ /* 0x000ff40003800000 */
.L_x_325:
[----:B------:R-:W-:Y:S05]  /*103f0*/  BSYNC B1 ;  /* 0x0000000000017941 */ /* 0x000fea0003800000 */
.L_x_324:
[----:B------:R-:W-:Y:S05]  /*10400*/  BRA `(.L_x_326) ;  /* 0xffffffec00ec7947 */ /* 0x000fea000383ffff */
.L_x_307:
[----:B0-----:R0:W2:Y:S02]  /*10410*/  SYNCS.PHASECHK.TRANS64.TRYWAIT P0, [R13+URZ+0x28], R4 ;  /* 0x000028040d0075a7 */ /* 0x0010a4000800017f */
[----:B--2---:R-:W-:Y:S05]  /*10420*/  @!P0 NANOSLEEP.SYNCS 0x989680 ;  /* 0x009896800000895d */ /* 0x004fea0003900000 */
[----:B------:R-:W2:Y:S02]  /*10430*/  @!P0 SYNCS.PHASECHK.TRANS64 P0, [R13+URZ+0x28], R4 ;  /* 0x000028040d0085a7 */ /* 0x000ea4000800007f */
[----:B--2---:R-:W-:Y:S05]  /*10440*/  @!P0 BRA `(.L_x_307) ;  /* 0xfffffffc00f08947 */ /* 0x004fea000383ffff */
[----:B------:R-:W-:Y:S05]  /*10450*/  BRA `(.L_x_327) ;  /* 0xfffffff000287947 */ /* 0x000fea000383ffff */
.L_x_315:
[----:B------:R-:W-:Y:S01]  /*10460*/  BSSY B0, `(.L_x_328) ;  /* 0x0000006000007945 */ /* 0x000fe20003800000 */
[----:B------:R-:W-:-:S07]  /*10470*/  IMAD.MOV.U32 R2, RZ, RZ, -0x1 ;  /* 0xffffffffff027424 */ /* 0x000fce00078e00ff */
[----:B------:R-:W-:Y:S05]  /*10480*/  WARPSYNC.COLLECTIVE R2, `(.L_x_329) ;  /* 0x00000000020c7348 */ /* 0x000fea0003c00000 */
[----:B------:R-:W-:Y:S02]  /*10490*/  ELECT P0, UR62, PT ;  /* 0x00000000003e782f */ /* 0x000fe40003800000 */
[----:B------:R-:W-:Y:S01]  /*104a0*/  MOV R2, UR62 ;  /* 0x0000003e00027c02 */ /* 0x000fe20008000f00 */
[----:B------:R-:W-:Y:S10]  /*104b0*/  ENDCOLLECTIVE ;  /* 0x000000000000791b */ /* 0x000ff40003800000 */
.L_x_329:
[----:B------:R-:W-:Y:S05]  /*104c0*/  BSYNC B0 ;  /* 0x0000000000007941 */ /* 0x000fea0003800000 */
.L_x_328:
[----:B------:R-:W-:Y:S05]  /*104d0*/  BRA `(.L_x_330) ;  /* 0xfffffff800987947 */ /* 0x000fea000383ffff */
.L_x_319:
[----:B0-----:R0:W1:Y:S02]  /*104e0*/  SYNCS.PHASECHK.TRANS64.TRYWAIT P0, [R5+URZ], R2 ;  /* 0x00000002050075a7 */ /* 0x001064000800017f */
[----:B-1----:R-:W-:Y:S05]  /*104f0*/  @!P0 NANOSLEEP.SYNCS 0x989680 ;  /* 0x009896800000895d */ /* 0x002fea0003900000 */
[----:B------:R-:W1:Y:S02]  /*10500*/  @!P0 SYNCS.PHASECHK.TRANS64 P0, [R5+URZ], R2 ;  /* 0x00000002050085a7 */ /* 0x000e64000800007f */
[----:B-1----:R-:W-:Y:S05]  /*10510*/  @!P0 BRA `(.L_x_319) ;  /* 0xfffffffc00f08947 */ /* 0x002fea000383ffff */
[----:B------:R-:W-:Y:S05]  /*10520*/  BRA `(.L_x_331) ;  /* 0xfffffff800dc7947 */ /* 0x000fea000383ffff */
.L_x_320:
[----:B0-----:R0:W1:Y:S02]  /*10530*/  SYNCS.PHASECHK.TRANS64.TRYWAIT P0, [R7+URZ], R4 ;  /* 0x00000004070075a7 */ /* 0x001064000800017f */
[----:B-1----:R-:W-:Y:S05]  /*10540*/  @!P0 NANOSLEEP.SYNCS 0x989680 ;  /* 0x009896800000895d */ /* 0x002fea0003900000 */
[----:B------:R-:W1:Y:S02]  /*10550*/  @!P0 SYNCS.PHASECHK.TRANS64 P0, [R7+URZ], R4 ;  /* 0x00000004070085a7 */ /* 0x000e64000800007f */
[----:B-1----:R-:W-:Y:S05]  /*10560*/  @!P0 BRA `(.L_x_320) ;  /* 0xfffffffc00f08947 */ /* 0x002fea000383ffff */
[----:B------:R-:W-:Y:S05]  /*10570*/  BRA `(.L_x_332) ;  /* 0xfffffff800ec7947 */ /* 0x000fea000383ffff */
.L_x_321:
[----:B0-----:R0:W1:Y:S02]  /*10580*/  SYNCS.PHASECHK.TRANS64.TRYWAIT P0, [R6+URZ], R5 ;  /* 0x00000005060075a7 */ /* 0x001064000800017f */
[----:B-1----:R-:W-:Y:S05]  /*10590*/  @!P0 NANOSLEEP.SYNCS 0x989680 ;  /* 0x009896800000895d */ /* 0x002fea0003900000 */
[----:B------:R-:W1:Y:S02]  /*105a0*/  @!P0 SYNCS.PHASECHK.TRANS64 P0, [R6+URZ], R5 ;  /* 0x00000005060085a7 */ /* 0x000e64000800007f */
[----:B-1----:R-:W-:Y:S05]  /*105b0*/  @!P0 BRA `(.L_x_321) ;  /* 0xfffffffc00f08947 */ /* 0x002fea000383ffff */
[----:B------:R-:W-:Y:S05]  /*105c0*/  BRA `(.L_x_333) ;  /* 0xfffffff800fc7947 */ /* 0x000fea000383ffff */
.L_x_322:
[----:B-1----:R1:W2:Y:S02]  /*105d0*/  SYNCS.PHASECHK.TRANS64.TRYWAIT P0, [R7+URZ], R4 ;  /* 0x00000004070075a7 */ /* 0x0022a4000800017f */
[----:B--2---:R-:W-:Y:S05]  /*105e0*/  @!P0 NANOSLEEP.SYNCS 0x989680 ;  /* 0x009896800000895d */ /* 0x004fea0003900000 */
[----:B------:R-:W2:Y:S02]  /*105f0*/  @!P0 SYNCS.PHASECHK.TRANS64 P0, [R7+URZ], R4 ;  /* 0x00000004070085a7 */ /* 0x000ea4000800007f */
[----:B--2---:R-:W-:Y:S05]  /*10600*/  @!P0 BRA `(.L_x_322) ;  /* 0xfffffffc00f08947 */ /* 0x004fea000383ffff */
[----:B------:R-:W-:Y:S05]  /*10610*/  BRA `(.L_x_334) ;  /* 0xfffffffc00047947 */ /* 0x000fea000383ffff */
.L_x_335:
[----:B------:R-:W-:-:S00]  /*10620*/  BRA `(.L_x_335) ;  /* 0xfffffffc00fc7947 */ /* 0x000fc0000383ffff */
[----:B------:R-:W-:-:S00]  /*10630*/  NOP ;  /* 0x0000000000007918 */ /* 0x000fc00000000000 */
        /* <DEDUP_REMOVED lines=12> */
.L_x_336:


//--------------------- .nv.shared._ZN7cutlass13device_kernelINS_4gemm6kernel13GemmUniversalIN4cute5tupleIJiiiiEEENS1_10collective13CollectiveMmaINS1_37MainloopSm90TmaGmmaWarpSpecializedFP8ILi5ENS5_IJNS4_1CILi2EEENSA_ILi1EEESC_EEENS1_35KernelTmaWarpSpecializedCooperativeEEENS5_IJNSA_ILi128EEENSA_ILi256EEENSA_ILi32EEEEEENS_12float_e4m3_tENS5_IJlSC_lEEESK_SL_NS4_8TiledMMAINS4_8MMA_AtomIJNS4_4SM904GMMA31MMA_64x256x32_F32E4M3E4M3_SS_TNILNSP_7ScaleInE1ELSR_1EEEEEENS4_6LayoutISD_NS5_IJSC_NSA_ILi0EEESV_EEEEENS5_IJNS4_10UnderscoreESY_SY_EEEEENS4_13SM90_TMA_LOADENS4_14ComposedLayoutINS4_7SwizzleILi1ELi4ELi3EEENS4_18smem_ptr_flag_bitsILi8EEENSU_INS5_IJNSA_ILi8EEESI_EEENS5_IJSI_SC_EEEEEEEvNS4_8identityENS4_23SM90_TMA_LOAD_MULTICASTES1B_vS1C_EENS_8epilogue10collective6detail29Sm90TmaWarpSpecializedAdapterINS1G_15DefaultEpilogueISK_SL_SL_NS1F_6thread17LinearCombinationISK_Li1EffLNS1K_9ScaleType4KindE0ELNS_15FloatRoundStyleE2ESK_EENS1_15EpilogueDefaultEEEEEvvEEEEvNT_6ParamsE --------------------------
	.section	.nv.shared._ZN7cutlass13device_kernelINS_4gemm6kernel13GemmUniversalIN4cute5tupleIJiiiiEEENS1_10collective13CollectiveMmaINS1_37MainloopSm90TmaGmmaWarpSpecializedFP8ILi5ENS5_IJNS4_1CILi2EEENSA_ILi1EEESC_EEENS1_35KernelTmaWarpSpecializedCooperativeEEENS5_IJNSA_ILi128EEENSA_ILi256EEENSA_ILi32EEEEEENS_12float_e4m3_tENS5_IJlSC_lEEESK_SL_NS4_8TiledMMAINS4_8MMA_AtomIJNS4_4SM904GMMA31MMA_64x256x32_F32E4M3E4M3_SS_TNILNSP_7ScaleInE1ELSR_1EEEEEENS4_6LayoutISD_NS5_IJSC_NSA_ILi0EEESV_EEEEENS5_IJNS4_10UnderscoreESY_SY_EEEEENS4_13SM90_TMA_LOADENS4_14ComposedLayoutINS4_7SwizzleILi1ELi4ELi3EEENS4_18smem_ptr_flag_bitsILi8EEENSU_INS5_IJNSA_ILi8EEESI_EEENS5_IJSI_SC_EEEEEEEvNS4_8identityENS4_23SM90_TMA_LOAD_MULTICASTES1B_vS1C_EENS_8epilogue10collective6detail29Sm90TmaWarpSpecializedAdapterINS1G_15DefaultEpilogueISK_SL_SL_NS1F_6thread17LinearCombinationISK_Li1EffLNS1K_9ScaleType4KindE0ELNS_15FloatRoundStyleE2ESK_EENS1_15EpilogueDefaultEEEEEvvEEEEvNT_6ParamsE,"aw",@nobits
	.sectionflags	@""
	.align	16
	.zero		1024


//--------------------- .nv.shared.reserved.0     --------------------------
	.section	.nv.shared.reserved.0,"aw",@nobits
	.weak		__nv_reservedSMEM_offset_0_alias
	.size		__nv_reservedSMEM_offset_0_alias, 0, 0
	.other		__nv_reservedSMEM_offset_0_alias,@"STO_CUDA_RESERVED_SHARED STV_DEFAULT"
__nv_reservedSMEM_offset_0_alias:
	.zero		0


//--------------------- .nv.global                --------------------------
	.section	.nv.global,"aw",@nobits
.nv.global:
	.type		_ZN39_INTERNAL_19314af0_4_k_cu_60a15216_56074cute1_E,@object
	.size		_ZN39_INTERNAL_19314af0_4_k_cu_60a15216_56074cute1_E,(_ZN39_INTERNAL_19314af0_4_k_cu_60a15216_56074cuda3std3__45__cpo6cbeginE - _ZN39_INTERNAL_19314af0_4_k_cu_60a15216_56074cute1_E)
_ZN39_INTERNAL_19314af0_4_k_cu_60a15216_56074cute1_E:
	.zero		1
	.type		_ZN39_INTERNAL_19314af0_4_k_cu_60a15216_56074cuda3std3__45__cpo6cbeginE,@object
	.size		_ZN39_INTERNAL_19314af0_4_k_cu_60a15216_56074cuda3std3__45__cpo6cbeginE,(_ZN39_INTERNAL_19314af0_4_k_cu_60a15216_56074cuda3std3__48in_placeE - _ZN39_INTERNAL_19314af0_4_k_cu_60a15216_56074cuda3std3__45__cpo6cbeginE)
_ZN39_INTERNAL_19314af0_4_k_cu_60a15216_56074cuda3std3__45__cpo6cbeginE:
	.zero		1
	.type		_ZN39_INTERNAL_19314af0_4_k_cu_60a15216_56074cuda3std3__48in_placeE,@object
	.size		_ZN39_INTERNAL_19314af0_4_k_cu_60a15216_56074cuda3std3__48in_placeE,(_ZN39_INTERNAL_19314af0_4_k_cu_60a15216_56074cuda3std6ranges3__45__cpo9iter_moveE - _ZN39_INTERNAL_19314af0_4_k_cu_60a15216_56074cuda3std3__48in_placeE)
_ZN39_INTERNAL_19314af0_4_k_cu_60a15216_56074cuda3std3__48in_placeE:
	.zero		1
	.type		_ZN39_INTERNAL_19314af0_4_k_cu_60a15216_56074cuda3std6ranges3__45__cpo9iter_moveE,@object
	.size		_ZN39_INTERNAL_19314af0_4_k_cu_60a15216_56074cuda3std6ranges3__45__cpo9iter_moveE,(_ZN39_INTERNAL_19314af0_4_k_cu_60a15216_56074cuda3std3__45__cpo5beginE - _ZN39_INTERNAL_19314af0_4_k_cu_60a15216_56074cuda3std6ranges3__45__cpo9iter_moveE)
_ZN39_INTERNAL_19314af0_4_k_cu_60a15216_56074cuda3std6ranges3__45__cpo9iter_moveE:
	.zero		1
	.type		_ZN39_INTERNAL_19314af0_4_k_cu_60a15216_56074cuda3std3__45__cpo5beginE,@object
	.size		_ZN39_INTERNAL_19314af0_4_k_cu_60a15216_56074cuda3std3__45__cpo5beginE,(_ZN39_INTERNAL_19314af0_4_k_cu_60a15216_56074cuda3std3__441_GLOBAL__N__19314af0_4_k_cu_60a15216_56076ignoreE - _ZN39_INTERNAL_19314af0_4_k_cu_60a15216_56074cuda3std3__45__cpo5beginE)
_ZN39_INTERNAL_19314af0_4_k_cu_60a15216_56074cuda3std3__45__cpo5beginE:
	.zero		1
	.type		_ZN39_INTERNAL_19314af0_4_k_cu_60a15216_56074cuda3std3__441_GLOBAL__N__19314af0_4_k_cu_60a15216_56076ignoreE,@object
	.size		_ZN39_INTERNAL_19314af0_4_k_cu_60a15216_56074cuda3std3__441_GLOBAL__N__19314af0_4_k_cu_60a15216_56076ignoreE,(_ZN39_INTERNAL_19314af0_4_k_cu_60a15216_56074cute7productE - _ZN39_INTERNAL_19314af0_4_k_cu_60a15216_56074cuda3std3__441_GLOBAL__N__19314af0_4_k_cu_60a15216_56076ignoreE)
_ZN39_INTERNAL_19314af0_4_k_cu_60a15216_56074cuda3std3__441_GLOBAL__N__19314af0_4_k_cu_60a15216_56076ignoreE:
	.zero		1
	.type		_ZN39_INTERNAL_19314af0_4_k_cu_60a15216_56074cute7productE,@object
	.size		_ZN39_INTERNAL_19314af0_4_k_cu_60a15216_56074cute7productE,(_ZN39_INTERNAL_19314af0_4_k_cu_60a15216_56074cuda3std3__45__cpo3endE - _ZN39_INTERNAL_19314af0_4_k_cu_60a15216_56074cute7productE)
_ZN39_INTERNAL_19314af0_4_k_cu_60a15216_56074cute7productE:
	.zero		1
	.type		_ZN39_INTERNAL_19314af0_4_k_cu_60a15216_56074cuda3std3__45__cpo3endE,@object
	.size		_ZN39_INTERNAL_19314af0_4_k_cu_60a15216_56074cuda3std3__45__cpo3endE,(_ZN39_INTERNAL_19314af0_4_k_cu_60a15216_56074cuda3std3__419piecewise_constructE - _ZN39_INTERNAL_19314af0_4_k_cu_60a15216_56074cuda3std3__45__cpo3endE)
_ZN39_INTERNAL_19314af0_4_k_cu_60a15216_56074cuda3std3__45__cpo3endE:
	.zero		1
	.type		_ZN39_INTERNAL_19314af0_4_k_cu_60a15216_56074cuda3std3__419piecewise_constructE,@object
	.size		_ZN39_INTERNAL_19314af0_4_k_cu_60a15216_56074cuda3std3__419piecewise_constructE,(_ZN39_INTERNAL_19314af0_4_k_cu_60a15216_56074cuda3std3__45__cpo4cendE - _ZN39_INTERNAL_19314af0_4_k_cu_60a15216_56074cuda3std3__419piecewise_constructE)
_ZN39_INTERNAL_19314af0_4_k_cu_60a15216_56074cuda3std3__419piecewise_constructE:
	.zero		1
	.type		_ZN39_INTERNAL_19314af0_4_k_cu_60a15216_56074cuda3std3__45__cpo4cendE,@object
	.size		_ZN39_INTERNAL_19314af0_4_k_cu_60a15216_56074cuda3std3__45__cpo4cendE,(_ZN39_INTERNAL_19314af0_4_k_cu_60a15216_56074cuda3std6ranges3__45__cpo4swapE - _ZN39_INTERNAL_19314af0_4_k_cu_60a15216_56074cuda3std3__45__cpo4cendE)
_ZN39_INTERNAL_19314af0_4_k_cu_60a15216_56074cuda3std3__45__cpo4cendE:
	.zero		1
	.type		_ZN39_INTERNAL_19314af0_4_k_cu_60a15216_56074cuda3std6ranges3__45__cpo4swapE,@object
	.size		_ZN39_INTERNAL_19314af0_4_k_cu_60a15216_56074cuda3std6ranges3__45__cpo4swapE,(.L_7 - _ZN39_INTERNAL_19314af0_4_k_cu_60a15216_56074cuda3std6ranges3__45__cpo4swapE)
_ZN39_INTERNAL_19314af0_4_k_cu_60a15216_56074cuda3std6ranges3__45__cpo4swapE:
	.zero		1
.L_7:


//--------------------- .nv.constant0._ZN7cutlass13device_kernelINS_4gemm6kernel13GemmUniversalIN4cute5tupleIJiiiiEEENS1_10collective13CollectiveMmaINS1_37MainloopSm90TmaGmmaWarpSpecializedFP8ILi5ENS5_IJNS4_1CILi2EEENSA_ILi1EEESC_EEENS1_35KernelTmaWarpSpecializedCooperativeEEENS5_IJNSA_ILi128EEENSA_ILi256EEENSA_ILi32EEEEEENS_12float_e4m3_tENS5_IJlSC_lEEESK_SL_NS4_8TiledMMAINS4_8MMA_AtomIJNS4_4SM904GMMA31MMA_64x256x32_F32E4M3E4M3_SS_TNILNSP_7ScaleInE1ELSR_1EEEEEENS4_6LayoutISD_NS5_IJSC_NSA_ILi0EEESV_EEEEENS5_IJNS4_10UnderscoreESY_SY_EEEEENS4_13SM90_TMA_LOADENS4_14ComposedLayoutINS4_7SwizzleILi1ELi4ELi3EEENS4_18smem_ptr_flag_bitsILi8EEENSU_INS5_IJNSA_ILi8EEESI_EEENS5_IJSI_SC_EEEEEEEvNS4_8identityENS4_23SM90_TMA_LOAD_MULTICASTES1B_vS1C_EENS_8epilogue10collective6detail29Sm90TmaWarpSpecializedAdapterINS1G_15DefaultEpilogueISK_SL_SL_NS1F_6thread17LinearCombinationISK_Li1EffLNS1K_9ScaleType4KindE0ELNS_15FloatRoundStyleE2ESK_EENS1_15EpilogueDefaultEEEEEvvEEEEvNT_6ParamsE --------------------------
	.section	.nv.constant0._ZN7cutlass13device_kernelINS_4gemm6kernel13GemmUniversalIN4cute5tupleIJiiiiEEENS1_10collective13CollectiveMmaINS1_37MainloopSm90TmaGmmaWarpSpecializedFP8ILi5ENS5_IJNS4_1CILi2EEENSA_ILi1EEESC_EEENS1_35KernelTmaWarpSpecializedCooperativeEEENS5_IJNSA_ILi128EEENSA_ILi256EEENSA_ILi32EEEEEENS_12float_e4m3_tENS5_IJlSC_lEEESK_SL_NS4_8TiledMMAINS4_8MMA_AtomIJNS4_4SM904GMMA31MMA_64x256x32_F32E4M3E4M3_SS_TNILNSP_7ScaleInE1ELSR_1EEEEEENS4_6LayoutISD_NS5_IJSC_NSA_ILi0EEESV_EEEEENS5_IJNS4_10UnderscoreESY_SY_EEEEENS4_13SM90_TMA_LOADENS4_14ComposedLayoutINS4_7SwizzleILi1ELi4ELi3EEENS4_18smem_ptr_flag_bitsILi8EEENSU_INS5_IJNSA_ILi8EEESI_EEENS5_IJSI_SC_EEEEEEEvNS4_8identityENS4_23SM90_TMA_LOAD_MULTICASTES1B_vS1C_EENS_8epilogue10collective6detail29Sm90TmaWarpSpecializedAdapterINS1G_15DefaultEpilogueISK_SL_SL_NS1F_6thread17LinearCombinationISK_Li1EffLNS1K_9ScaleType4KindE0ELNS_15FloatRoundStyleE2ESK_EENS1_15EpilogueDefaultEEEEEvvEEEEvNT_6ParamsE,"a",@progbits
	.sectionflags	@""
	.align	4
.nv.constant0._ZN7cutlass13device_kernelINS_4gemm6kernel13GemmUniversalIN4cute5tupleIJiiiiEEENS1_10collective13CollectiveMmaINS1_37MainloopSm90TmaGmmaWarpSpecializedFP8ILi5ENS5_IJNS4_1CILi2EEENSA_ILi1EEESC_EEENS1_35KernelTmaWarpSpecializedCooperativeEEENS5_IJNSA_ILi128EEENSA_ILi256EEENSA_ILi32EEEEEENS_12float_e4m3_tENS5_IJlSC_lEEESK_SL_NS4_8TiledMMAINS4_8MMA_AtomIJNS4_4SM904GMMA31MMA_64x256x32_F32E4M3E4M3_SS_TNILNSP_7ScaleInE1ELSR_1EEEEEENS4_6LayoutISD_NS5_IJSC_NSA_ILi0EEESV_EEEEENS5_IJNS4_10UnderscoreESY_SY_EEEEENS4_13SM90_TMA_LOADENS4_14ComposedLayoutINS4_7SwizzleILi1ELi4ELi3EEENS4_18smem_ptr_flag_bitsILi8EEENSU_INS5_IJNSA_ILi8EEESI_EEENS5_IJSI_SC_EEEEEEEvNS4_8identityENS4_23SM90_TMA_LOAD_MULTICASTES1B_vS1C_EENS_8epilogue10collective6detail29Sm90TmaWarpSpecializedAdapterINS1G_15DefaultEpilogueISK_SL_SL_NS1F_6thread17LinearCombinationISK_Li1EffLNS1K_9ScaleType4KindE0ELNS_15FloatRoundStyleE2ESK_EENS1_15EpilogueDefaultEEEEEvvEEEEvNT_6ParamsE:
	.zero		1664


//--------------------- SYMBOLS --------------------------

	.type		.nv.reservedSmem.offset0,@object
	.size		.nv.reservedSmem.offset0,0x4
